//
// Generated by NVIDIA NVVM Compiler
//
// Compiler Build ID: CL-36424714
// Cuda compilation tools, release 13.0, V13.0.88
// Based on NVVM 20.0.0
//

.version 9.0
.target sm_100
.address_size 64

	// .globl	_Z31matrixMulKernel_1thread1elementiiiPKfS0_Pf
.extern .shared .align 16 .b8 As[];
.extern .shared .align 16 .b8 Bs[];

.visible .entry _Z31matrixMulKernel_1thread1elementiiiPKfS0_Pf(
	.param .u32 _Z31matrixMulKernel_1thread1elementiiiPKfS0_Pf_param_0,
	.param .u32 _Z31matrixMulKernel_1thread1elementiiiPKfS0_Pf_param_1,
	.param .u32 _Z31matrixMulKernel_1thread1elementiiiPKfS0_Pf_param_2,
	.param .u64 .ptr .align 1 _Z31matrixMulKernel_1thread1elementiiiPKfS0_Pf_param_3,
	.param .u64 .ptr .align 1 _Z31matrixMulKernel_1thread1elementiiiPKfS0_Pf_param_4,
	.param .u64 .ptr .align 1 _Z31matrixMulKernel_1thread1elementiiiPKfS0_Pf_param_5
)
{
	.reg .pred 	%p<13>;
	.reg .b32 	%r<41>;
	.reg .b32 	%f<68>;
	.reg .b64 	%rd<53>;

	ld.param.u32 	%r20, [_Z31matrixMulKernel_1thread1elementiiiPKfS0_Pf_param_0];
	ld.param.u32 	%r18, [_Z31matrixMulKernel_1thread1elementiiiPKfS0_Pf_param_1];
	ld.param.u32 	%r19, [_Z31matrixMulKernel_1thread1elementiiiPKfS0_Pf_param_2];
	ld.param.u64 	%rd7, [_Z31matrixMulKernel_1thread1elementiiiPKfS0_Pf_param_3];
	ld.param.u64 	%rd8, [_Z31matrixMulKernel_1thread1elementiiiPKfS0_Pf_param_4];
	ld.param.u64 	%rd6, [_Z31matrixMulKernel_1thread1elementiiiPKfS0_Pf_param_5];
	cvta.to.global.u64 	%rd1, %rd8;
	cvta.to.global.u64 	%rd2, %rd7;
	mov.u32 	%r21, %ctaid.y;
	mov.u32 	%r22, %ntid.y;
	mov.u32 	%r23, %tid.y;
	mad.lo.s32 	%r1, %r21, %r22, %r23;
	mov.u32 	%r24, %ctaid.x;
	mov.u32 	%r25, %ntid.x;
	mov.u32 	%r26, %tid.x;
	mad.lo.s32 	%r2, %r24, %r25, %r26;
	setp.ge.s32 	%p1, %r1, %r20;
	setp.ge.s32 	%p2, %r2, %r19;
	or.pred  	%p3, %p1, %p2;
	@%p3 bra 	$L__BB0_14;
	setp.lt.s32 	%p4, %r18, 1;
	mov.f32 	%f67, 0f00000000;
	@%p4 bra 	$L__BB0_13;
	mul.lo.s32 	%r3, %r18, %r1;
	and.b32  	%r4, %r18, 7;
	setp.lt.u32 	%p5, %r18, 8;
	mov.f32 	%f67, 0f00000000;
	mov.b32 	%r39, 0;
	@%p5 bra 	$L__BB0_5;
	and.b32  	%r39, %r18, 2147483640;
	neg.s32 	%r37, %r39;
	shl.b32 	%r7, %r19, 3;
	mul.wide.u32 	%rd9, %r3, 4;
	add.s64 	%rd10, %rd9, %rd2;
	add.s64 	%rd52, %rd10, 16;
	mov.f32 	%f67, 0f00000000;
	mul.wide.s32 	%rd13, %r19, 4;
	mov.u32 	%r36, %r2;
$L__BB0_4:
	.pragma "nounroll";
	ld.global.f32 	%f17, [%rd52+-16];
	mul.wide.s32 	%rd11, %r36, 4;
	add.s64 	%rd12, %rd1, %rd11;
	ld.global.f32 	%f18, [%rd12];
	fma.rn.f32 	%f19, %f17, %f18, %f67;
	ld.global.f32 	%f20, [%rd52+-12];
	add.s64 	%rd14, %rd12, %rd13;
	ld.global.f32 	%f21, [%rd14];
	fma.rn.f32 	%f22, %f20, %f21, %f19;
	ld.global.f32 	%f23, [%rd52+-8];
	add.s64 	%rd15, %rd14, %rd13;
	ld.global.f32 	%f24, [%rd15];
	fma.rn.f32 	%f25, %f23, %f24, %f22;
	ld.global.f32 	%f26, [%rd52+-4];
	add.s64 	%rd16, %rd15, %rd13;
	ld.global.f32 	%f27, [%rd16];
	fma.rn.f32 	%f28, %f26, %f27, %f25;
	ld.global.f32 	%f29, [%rd52];
	add.s64 	%rd17, %rd16, %rd13;
	ld.global.f32 	%f30, [%rd17];
	fma.rn.f32 	%f31, %f29, %f30, %f28;
	ld.global.f32 	%f32, [%rd52+4];
	add.s64 	%rd18, %rd17, %rd13;
	ld.global.f32 	%f33, [%rd18];
	fma.rn.f32 	%f34, %f32, %f33, %f31;
	ld.global.f32 	%f35, [%rd52+8];
	add.s64 	%rd19, %rd18, %rd13;
	ld.global.f32 	%f36, [%rd19];
	fma.rn.f32 	%f37, %f35, %f36, %f34;
	ld.global.f32 	%f38, [%rd52+12];
	add.s64 	%rd20, %rd19, %rd13;
	ld.global.f32 	%f39, [%rd20];
	fma.rn.f32 	%f67, %f38, %f39, %f37;
	add.s32 	%r37, %r37, 8;
	add.s32 	%r36, %r36, %r7;
	add.s64 	%rd52, %rd52, 32;
	setp.ne.s32 	%p6, %r37, 0;
	@%p6 bra 	$L__BB0_4;
$L__BB0_5:
	setp.eq.s32 	%p7, %r4, 0;
	@%p7 bra 	$L__BB0_13;
	and.b32  	%r13, %r18, 3;
	setp.lt.u32 	%p8, %r4, 4;
	@%p8 bra 	$L__BB0_8;
	add.s32 	%r28, %r39, %r3;
	mul.wide.u32 	%rd21, %r28, 4;
	add.s64 	%rd22, %rd2, %rd21;
	ld.global.f32 	%f41, [%rd22];
	mad.lo.s32 	%r29, %r39, %r19, %r2;
	mul.wide.s32 	%rd23, %r29, 4;
	add.s64 	%rd24, %rd1, %rd23;
	ld.global.f32 	%f42, [%rd24];
	fma.rn.f32 	%f43, %f41, %f42, %f67;
	cvt.u64.u32 	%rd25, %r3;
	cvt.u64.u32 	%rd26, %r39;
	add.s64 	%rd27, %rd26, %rd25;
	shl.b64 	%rd28, %rd27, 2;
	add.s64 	%rd29, %rd2, %rd28;
	ld.global.f32 	%f44, [%rd29+4];
	mul.wide.s32 	%rd30, %r19, 4;
	add.s64 	%rd31, %rd24, %rd30;
	ld.global.f32 	%f45, [%rd31];
	fma.rn.f32 	%f46, %f44, %f45, %f43;
	ld.global.f32 	%f47, [%rd29+8];
	add.s64 	%rd32, %rd31, %rd30;
	ld.global.f32 	%f48, [%rd32];
	fma.rn.f32 	%f49, %f47, %f48, %f46;
	ld.global.f32 	%f50, [%rd29+12];
	add.s64 	%rd33, %rd32, %rd30;
	ld.global.f32 	%f51, [%rd33];
	fma.rn.f32 	%f67, %f50, %f51, %f49;
	add.s32 	%r39, %r39, 4;
$L__BB0_8:
	setp.eq.s32 	%p9, %r13, 0;
	@%p9 bra 	$L__BB0_13;
	setp.eq.s32 	%p10, %r13, 1;
	@%p10 bra 	$L__BB0_11;
	add.s32 	%r30, %r39, %r3;
	mul.wide.u32 	%rd34, %r30, 4;
	add.s64 	%rd35, %rd2, %rd34;
	ld.global.f32 	%f53, [%rd35];
	mad.lo.s32 	%r31, %r39, %r19, %r2;
	mul.wide.s32 	%rd36, %r31, 4;
	add.s64 	%rd37, %rd1, %rd36;
	ld.global.f32 	%f54, [%rd37];
	fma.rn.f32 	%f55, %f53, %f54, %f67;
	cvt.u64.u32 	%rd38, %r3;
	cvt.u64.u32 	%rd39, %r39;
	add.s64 	%rd40, %rd39, %rd38;
	shl.b64 	%rd41, %rd40, 2;
	add.s64 	%rd42, %rd2, %rd41;
	ld.global.f32 	%f56, [%rd42+4];
	mul.wide.s32 	%rd43, %r19, 4;
	add.s64 	%rd44, %rd37, %rd43;
	ld.global.f32 	%f57, [%rd44];
	fma.rn.f32 	%f67, %f56, %f57, %f55;
	add.s32 	%r39, %r39, 2;
$L__BB0_11:
	and.b32  	%r32, %r18, 1;
	setp.eq.b32 	%p11, %r32, 1;
	not.pred 	%p12, %p11;
	@%p12 bra 	$L__BB0_13;
	add.s32 	%r33, %r39, %r3;
	mul.wide.u32 	%rd45, %r33, 4;
	add.s64 	%rd46, %rd2, %rd45;
	ld.global.f32 	%f58, [%rd46];
	mad.lo.s32 	%r34, %r39, %r19, %r2;
	mul.wide.s32 	%rd47, %r34, 4;
	add.s64 	%rd48, %rd1, %rd47;
	ld.global.f32 	%f59, [%rd48];
	fma.rn.f32 	%f67, %f58, %f59, %f67;
$L__BB0_13:
	mad.lo.s32 	%r35, %r19, %r1, %r2;
	cvta.to.global.u64 	%rd49, %rd6;
	mul.wide.s32 	%rd50, %r35, 4;
	add.s64 	%rd51, %rd49, %rd50;
	st.global.f32 	[%rd51], %f67;
$L__BB0_14:
	ret;

}
	// .globl	_Z21matrixMulKernel_tilediiiPKfS0_Pfjj
.visible .entry _Z21matrixMulKernel_tilediiiPKfS0_Pfjj(
	.param .u32 _Z21matrixMulKernel_tilediiiPKfS0_Pfjj_param_0,
	.param .u32 _Z21matrixMulKernel_tilediiiPKfS0_Pfjj_param_1,
	.param .u32 _Z21matrixMulKernel_tilediiiPKfS0_Pfjj_param_2,
	.param .u64 .ptr .align 1 _Z21matrixMulKernel_tilediiiPKfS0_Pfjj_param_3,
	.param .u64 .ptr .align 1 _Z21matrixMulKernel_tilediiiPKfS0_Pfjj_param_4,
	.param .u64 .ptr .align 1 _Z21matrixMulKernel_tilediiiPKfS0_Pfjj_param_5,
	.param .u32 _Z21matrixMulKernel_tilediiiPKfS0_Pfjj_param_6,
	.param .u32 _Z21matrixMulKernel_tilediiiPKfS0_Pfjj_param_7
)
{
	.reg .pred 	%p<20>;
	.reg .b32 	%r<104>;
	.reg .b32 	%f<79>;
	.reg .b64 	%rd<14>;

	ld.param.u32 	%r32, [_Z21matrixMulKernel_tilediiiPKfS0_Pfjj_param_0];
	ld.param.u32 	%r33, [_Z21matrixMulKernel_tilediiiPKfS0_Pfjj_param_1];
	ld.param.u32 	%r34, [_Z21matrixMulKernel_tilediiiPKfS0_Pfjj_param_2];
	ld.param.u64 	%rd3, [_Z21matrixMulKernel_tilediiiPKfS0_Pfjj_param_3];
	ld.param.u64 	%rd4, [_Z21matrixMulKernel_tilediiiPKfS0_Pfjj_param_4];
	mov.u32 	%r35, %ctaid.x;
	mov.u32 	%r36, %ctaid.y;
	mov.u32 	%r1, %tid.x;
	mov.u32 	%r2, %tid.y;
	mov.u32 	%r3, %ntid.y;
	mad.lo.s32 	%r4, %r36, %r3, %r2;
	mov.u32 	%r5, %ntid.x;
	mad.lo.s32 	%r6, %r35, %r5, %r1;
	add.s32 	%r37, %r5, %r33;
	add.s32 	%r7, %r37, -1;
	setp.gt.u32 	%p1, %r5, %r7;
	mov.f32 	%f77, 0f00000000;
	@%p1 bra 	$L__BB1_18;
	mul.lo.s32 	%r8, %r2, %r5;
	mul.lo.s32 	%r9, %r33, %r4;
	and.b32  	%r10, %r5, 7;
	div.u32 	%r39, %r7, %r5;
	max.u32 	%r11, %r39, 1;
	shl.b32 	%r12, %r5, 2;
	cvta.to.global.u64 	%rd1, %rd3;
	cvta.to.global.u64 	%rd2, %rd4;
	mov.f32 	%f77, 0f00000000;
	mov.b32 	%r97, 0;
$L__BB1_2:
	setp.ge.s32 	%p2, %r4, %r32;
	mad.lo.s32 	%r14, %r97, %r5, %r1;
	setp.ge.u32 	%p3, %r14, %r33;
	mov.f32 	%f68, 0f00000000;
	or.pred  	%p4, %p2, %p3;
	@%p4 bra 	$L__BB1_4;
	add.s32 	%r40, %r14, %r9;
	mul.wide.u32 	%rd6, %r40, 4;
	add.s64 	%rd7, %rd1, %rd6;
	ld.global.f32 	%f68, [%rd7];
$L__BB1_4:
	setp.ge.s32 	%p5, %r6, %r34;
	add.s32 	%r41, %r8, %r1;
	shl.b32 	%r42, %r41, 2;
	mov.u32 	%r43, As;
	add.s32 	%r44, %r43, %r42;
	st.shared.f32 	[%r44], %f68;
	mad.lo.s32 	%r15, %r97, %r3, %r2;
	setp.ge.u32 	%p6, %r15, %r33;
	mov.f32 	%f69, 0f00000000;
	or.pred  	%p7, %p5, %p6;
	@%p7 bra 	$L__BB1_6;
	mad.lo.s32 	%r45, %r15, %r34, %r6;
	mul.wide.u32 	%rd8, %r45, 4;
	add.s64 	%rd9, %rd2, %rd8;
	ld.global.f32 	%f69, [%rd9];
$L__BB1_6:
	setp.lt.u32 	%p8, %r5, 8;
	mov.u32 	%r49, Bs;
	add.s32 	%r50, %r49, %r42;
	st.shared.f32 	[%r50], %f69;
	bar.sync 	0;
	mov.b32 	%r102, 0;
	@%p8 bra 	$L__BB1_9;
	shl.b32 	%r51, %r8, 2;
	add.s32 	%r53, %r51, %r43;
	add.s32 	%r98, %r53, 16;
	shl.b32 	%r54, %r1, 2;
	add.s32 	%r99, %r49, %r54;
	and.b32  	%r56, %r5, -8;
	neg.s32 	%r100, %r56;
$L__BB1_8:
	.pragma "nounroll";
	and.b32  	%r102, %r5, 2040;
	ld.shared.f32 	%f24, [%r98+-16];
	ld.shared.f32 	%f25, [%r99];
	fma.rn.f32 	%f26, %f24, %f25, %f77;
	ld.shared.f32 	%f27, [%r98+-12];
	add.s32 	%r57, %r99, %r12;
	ld.shared.f32 	%f28, [%r57];
	fma.rn.f32 	%f29, %f27, %f28, %f26;
	ld.shared.f32 	%f30, [%r98+-8];
	add.s32 	%r58, %r57, %r12;
	ld.shared.f32 	%f31, [%r58];
	fma.rn.f32 	%f32, %f30, %f31, %f29;
	ld.shared.f32 	%f33, [%r98+-4];
	add.s32 	%r59, %r58, %r12;
	ld.shared.f32 	%f34, [%r59];
	fma.rn.f32 	%f35, %f33, %f34, %f32;
	ld.shared.f32 	%f36, [%r98];
	add.s32 	%r60, %r59, %r12;
	ld.shared.f32 	%f37, [%r60];
	fma.rn.f32 	%f38, %f36, %f37, %f35;
	ld.shared.f32 	%f39, [%r98+4];
	add.s32 	%r61, %r60, %r12;
	ld.shared.f32 	%f40, [%r61];
	fma.rn.f32 	%f41, %f39, %f40, %f38;
	ld.shared.f32 	%f42, [%r98+8];
	add.s32 	%r62, %r61, %r12;
	ld.shared.f32 	%f43, [%r62];
	fma.rn.f32 	%f44, %f42, %f43, %f41;
	ld.shared.f32 	%f45, [%r98+12];
	add.s32 	%r63, %r62, %r12;
	ld.shared.f32 	%f46, [%r63];
	fma.rn.f32 	%f77, %f45, %f46, %f44;
	add.s32 	%r100, %r100, 8;
	shl.b32 	%r64, %r5, 5;
	add.s32 	%r99, %r99, %r64;
	add.s32 	%r98, %r98, 32;
	setp.ne.s32 	%p9, %r100, 0;
	@%p9 bra 	$L__BB1_8;
$L__BB1_9:
	setp.eq.s32 	%p10, %r10, 0;
	@%p10 bra 	$L__BB1_17;
	add.s32 	%r65, %r10, -1;
	setp.lt.u32 	%p11, %r65, 3;
	@%p11 bra 	$L__BB1_12;
	add.s32 	%r66, %r102, %r8;
	shl.b32 	%r67, %r66, 2;
	add.s32 	%r69, %r43, %r67;
	ld.shared.f32 	%f48, [%r69];
	mad.lo.s32 	%r70, %r102, %r5, %r1;
	shl.b32 	%r71, %r70, 2;
	add.s32 	%r73, %r49, %r71;
	ld.shared.f32 	%f49, [%r73];
	fma.rn.f32 	%f50, %f48, %f49, %f77;
	ld.shared.f32 	%f51, [%r69+4];
	add.s32 	%r74, %r73, %r12;
	ld.shared.f32 	%f52, [%r74];
	fma.rn.f32 	%f53, %f51, %f52, %f50;
	ld.shared.f32 	%f54, [%r69+8];
	add.s32 	%r75, %r74, %r12;
	ld.shared.f32 	%f55, [%r75];
	fma.rn.f32 	%f56, %f54, %f55, %f53;
	ld.shared.f32 	%f57, [%r69+12];
	add.s32 	%r76, %r75, %r12;
	ld.shared.f32 	%f58, [%r76];
	fma.rn.f32 	%f77, %f57, %f58, %f56;
	add.s32 	%r102, %r102, 4;
$L__BB1_12:
	and.b32  	%r77, %r5, 3;
	setp.eq.s32 	%p12, %r77, 0;
	@%p12 bra 	$L__BB1_17;
	setp.eq.s32 	%p13, %r77, 1;
	@%p13 bra 	$L__BB1_15;
	add.s32 	%r78, %r102, %r8;
	shl.b32 	%r79, %r78, 2;
	add.s32 	%r81, %r43, %r79;
	ld.shared.f32 	%f60, [%r81];
	mad.lo.s32 	%r82, %r102, %r5, %r1;
	shl.b32 	%r83, %r82, 2;
	add.s32 	%r85, %r49, %r83;
	ld.shared.f32 	%f61, [%r85];
	fma.rn.f32 	%f62, %f60, %f61, %f77;
	ld.shared.f32 	%f63, [%r81+4];
	add.s32 	%r86, %r85, %r12;
	ld.shared.f32 	%f64, [%r86];
	fma.rn.f32 	%f77, %f63, %f64, %f62;
	add.s32 	%r102, %r102, 2;
$L__BB1_15:
	and.b32  	%r87, %r5, 1;
	setp.eq.b32 	%p14, %r87, 1;
	not.pred 	%p15, %p14;
	@%p15 bra 	$L__BB1_17;
	add.s32 	%r88, %r102, %r8;
	shl.b32 	%r89, %r88, 2;
	add.s32 	%r91, %r43, %r89;
	ld.shared.f32 	%f65, [%r91];
	mad.lo.s32 	%r92, %r102, %r5, %r1;
	shl.b32 	%r93, %r92, 2;
	add.s32 	%r95, %r49, %r93;
	ld.shared.f32 	%f66, [%r95];
	fma.rn.f32 	%f77, %f65, %f66, %f77;
$L__BB1_17:
	bar.sync 	0;
	add.s32 	%r97, %r97, 1;
	setp.ne.s32 	%p16, %r97, %r11;
	@%p16 bra 	$L__BB1_2;
$L__BB1_18:
	setp.ge.s32 	%p17, %r4, %r32;
	setp.ge.s32 	%p18, %r6, %r34;
	or.pred  	%p19, %p17, %p18;
	@%p19 bra 	$L__BB1_20;
	ld.param.u64 	%rd13, [_Z21matrixMulKernel_tilediiiPKfS0_Pfjj_param_5];
	mad.lo.s32 	%r96, %r34, %r4, %r6;
	cvta.to.global.u64 	%rd10, %rd13;
	mul.wide.s32 	%rd11, %r96, 4;
	add.s64 	%rd12, %rd10, %rd11;
	st.global.f32 	[%rd12], %f77;
$L__BB1_20:
	ret;

}


// ===== COMPILED SASS (sm_100) =====

	.target	sm_100

	.elftype	@"ET_EXEC"


//--------------------- .note.nv.tkinfo           --------------------------
	.section	.note.nv.tkinfo,"",@"SHT_NOTE"
	.sectionflags	@"SHF_NOTE_NV_TKINFO"
	.tkinfo
        /*0018*/ 	.word	0x00000002
        /*0030*/ 	.string	""
        /*0030*/ 	.string	"ptxas"
        /*0030*/ 	.string	"Cuda compilation tools, release 13.0, V13.0.88"
        /*0030*/ 	.string	"Build cuda_13.0.r13.0/compiler.36424714_0"
        /*0030*/ 	.string	"-arch sm_100 -m 64 "



//--------------------- .note.nv.cuinfo           --------------------------
	.section	.note.nv.cuinfo,"",@"SHT_NOTE"
	.sectionflags	@"SHF_NOTE_NV_CUINFO"
        /*0018*/ 	.short	0x0002
        /*001a*/ 	.short	0x0064
        /*001c*/ 	.short	0x0082
	.zero		2


//--------------------- .nv.info                  --------------------------
	.section	.nv.info,"",@"SHT_CUDA_INFO"
	.align	4


	//----- nvinfo : EIATTR_REGCOUNT
	.align		4
        /*0000*/ 	.byte	0x04, 0x2f
        /*0002*/ 	.short	(.L_1 - .L_0)
	.align		4
.L_0:
        /*0004*/ 	.word	index@(_Z31matrixMulKernel_1thread1elementiiiPKfS0_Pf)
        /*0008*/ 	.word	0x00000020


	//----- nvinfo : EIATTR_FRAME_SIZE
	.align		4
.L_1:
        /*000c*/ 	.byte	0x04, 0x11
        /*000e*/ 	.short	(.L_3 - .L_2)
	.align		4
.L_2:
        /*0010*/ 	.word	index@(_Z31matrixMulKernel_1thread1elementiiiPKfS0_Pf)
        /*0014*/ 	.word	0x00000000


	//----- nvinfo : EIATTR_REGCOUNT
	.align		4
.L_3:
        /*0018*/ 	.byte	0x04, 0x2f
        /*001a*/ 	.short	(.L_5 - .L_4)
	.align		4
.L_4:
        /*001c*/ 	.word	index@(_Z21matrixMulKernel_tilediiiPKfS0_Pfjj)
        /*0020*/ 	.word	0x00000020


	//----- nvinfo : EIATTR_FRAME_SIZE
	.align		4
.L_5:
        /*0024*/ 	.byte	0x04, 0x11
        /*0026*/ 	.short	(.L_7 - .L_6)
	.align		4
.L_6:
        /*0028*/ 	.word	index@(_Z21matrixMulKernel_tilediiiPKfS0_Pfjj)
        /*002c*/ 	.word	0x00000000


	//----- nvinfo : EIATTR_MIN_STACK_SIZE
	.align		4
.L_7:
        /*0030*/ 	.byte	0x04, 0x12
        /*0032*/ 	.short	(.L_9 - .L_8)
	.align		4
.L_8:
        /*0034*/ 	.word	index@(_Z21matrixMulKernel_tilediiiPKfS0_Pfjj)
        /*0038*/ 	.word	0x00000000


	//----- nvinfo : EIATTR_MIN_STACK_SIZE
	.align		4
.L_9:
        /*003c*/ 	.byte	0x04, 0x12
        /*003e*/ 	.short	(.L_11 - .L_10)
	.align		4
.L_10:
        /*0040*/ 	.word	index@(_Z31matrixMulKernel_1thread1elementiiiPKfS0_Pf)
        /*0044*/ 	.word	0x00000000
.L_11:


//--------------------- .nv.compat                --------------------------
	.section	.nv.compat,"",@"SHT_CUDA_COMPAT_INFO"
	.align	4
        /*0000*/ 	.byte	0x02, 0x09, 0x00, 0x00, 0x02, 0x02, 0x01, 0x00, 0x02, 0x05, 0x05, 0x00, 0x03, 0x07, 0x01, 0x01
        /*0010*/ 	.byte	0x02, 0x03, 0x00, 0x00, 0x02, 0x06, 0x01, 0x00, 0x04, 0x0b, 0x08, 0x00, 0x09, 0x00, 0x00, 0x00
        /*0020*/ 	.byte	0x00, 0x00, 0x00, 0x00


//--------------------- .nv.info._Z21matrixMulKernel_tilediiiPKfS0_Pfjj --------------------------
	.section	.nv.info._Z21matrixMulKernel_tilediiiPKfS0_Pfjj,"",@"SHT_CUDA_INFO"
	.sectionflags	@""
	.align	4


	//----- nvinfo : EIATTR_CUDA_API_VERSION
	.align		4
        /*0000*/ 	.byte	0x04, 0x37
        /*0002*/ 	.short	(.L_13 - .L_12)
.L_12:
        /*0004*/ 	.word	0x00000082


	//----- nvinfo : EIATTR_KPARAM_INFO
	.align		4
.L_13:
        /*0008*/ 	.byte	0x04, 0x17
        /*000a*/ 	.short	(.L_15 - .L_14)
.L_14:
        /*000c*/ 	.word	0x00000000
        /*0010*/ 	.short	0x0007
        /*0012*/ 	.short	0x002c
        /*0014*/ 	.byte	0x00, 0xf0, 0x11, 0x00


	//----- nvinfo : EIATTR_KPARAM_INFO
	.align		4
.L_15:
        /*0018*/ 	.byte	0x04, 0x17
        /*001a*/ 	.short	(.L_17 - .L_16)
.L_16:
        /*001c*/ 	.word	0x00000000
        /*0020*/ 	.short	0x0006
        /*0022*/ 	.short	0x0028
        /*0024*/ 	.byte	0x00, 0xf0, 0x11, 0x00


	//----- nvinfo : EIATTR_KPARAM_INFO
	.align		4
.L_17:
        /*0028*/ 	.byte	0x04, 0x17
        /*002a*/ 	.short	(.L_19 - .L_18)
.L_18:
        /*002c*/ 	.word	0x00000000
        /*0030*/ 	.short	0x0005
        /*0032*/ 	.short	0x0020
        /*0034*/ 	.byte	0x00, 0xf5, 0x21, 0x00


	//----- nvinfo : EIATTR_KPARAM_INFO
	.align		4
.L_19:
        /*0038*/ 	.byte	0x04, 0x17
        /*003a*/ 	.short	(.L_21 - .L_20)
.L_20:
        /*003c*/ 	.word	0x00000000
        /*0040*/ 	.short	0x0004
        /*0042*/ 	.short	0x0018
        /*0044*/ 	.byte	0x00, 0xf5, 0x21, 0x00


	//----- nvinfo : EIATTR_KPARAM_INFO
	.align		4
.L_21:
        /*0048*/ 	.byte	0x04, 0x17
        /*004a*/ 	.short	(.L_23 - .L_22)
.L_22:
        /*004c*/ 	.word	0x00000000
        /*0050*/ 	.short	0x0003
        /*0052*/ 	.short	0x0010
        /*0054*/ 	.byte	0x00, 0xf5, 0x21, 0x00


	//----- nvinfo : EIATTR_KPARAM_INFO
	.align		4
.L_23:
        /*0058*/ 	.byte	0x04, 0x17
        /*005a*/ 	.short	(.L_25 - .L_24)
.L_24:
        /*005c*/ 	.word	0x00000000
        /*0060*/ 	.short	0x0002
        /*0062*/ 	.short	0x0008
        /*0064*/ 	.byte	0x00, 0xf0, 0x11, 0x00


	//----- nvinfo : EIATTR_KPARAM_INFO
	.align		4
.L_25:
        /*0068*/ 	.byte	0x04, 0x17
        /*006a*/ 	.short	(.L_27 - .L_26)
.L_26:
        /*006c*/ 	.word	0x00000000
        /*0070*/ 	.short	0x0001
        /*0072*/ 	.short	0x0004
        /*0074*/ 	.byte	0x00, 0xf0, 0x11, 0x00


	//----- nvinfo : EIATTR_KPARAM_INFO
	.align		4
.L_27:
        /*0078*/ 	.byte	0x04, 0x17
        /*007a*/ 	.short	(.L_29 - .L_28)
.L_28:
        /*007c*/ 	.word	0x00000000
        /*0080*/ 	.short	0x0000
        /*0082*/ 	.short	0x0000
        /*0084*/ 	.byte	0x00, 0xf0, 0x11, 0x00


	//----- nvinfo : EIATTR_SPARSE_MMA_MASK
	.align		4
.L_29:
        /*0088*/ 	.byte	0x03, 0x50
        /*008a*/ 	.short	0x0000


	//----- nvinfo : EIATTR_MAXREG_COUNT
	.align		4
        /*008c*/ 	.byte	0x03, 0x1b
        /*008e*/ 	.short	0x00ff


	//----- nvinfo : EIATTR_NUM_BARRIERS
	.align		4
        /*0090*/ 	.byte	0x02, 0x4c
        /*0092*/ 	.byte	0x01
	.zero		1


	//----- nvinfo : EIATTR_MERCURY_ISA_VERSION
	.align		4
        /*0094*/ 	.byte	0x03, 0x5f
        /*0096*/ 	.short	0x0101


	//----- nvinfo : EIATTR_VRC_CTA_INIT_COUNT
	.align		4
        /*0098*/ 	.byte	0x02, 0x4a
	.zero		1
	.zero		1


	//----- nvinfo : EIATTR_EXIT_INSTR_OFFSETS
	.align		4
        /*009c*/ 	.byte	0x04, 0x1c
        /*009e*/ 	.short	(.L_31 - .L_30)


	//   ....[0]....
.L_30:
        /*00a0*/ 	.word	0x00000a80


	//   ....[1]....
        /*00a4*/ 	.word	0x00000ad0


	//----- nvinfo : EIATTR_CBANK_PARAM_SIZE
	.align		4
.L_31:
        /*00a8*/ 	.byte	0x03, 0x19
        /*00aa*/ 	.short	0x0030


	//----- nvinfo : EIATTR_PARAM_CBANK
	.align		4
        /*00ac*/ 	.byte	0x04, 0x0a
        /*00ae*/ 	.short	(.L_33 - .L_32)
	.align		4
.L_32:
        /*00b0*/ 	.word	index@(.nv.constant0._Z21matrixMulKernel_tilediiiPKfS0_Pfjj)
        /*00b4*/ 	.short	0x0380
        /*00b6*/ 	.short	0x0030


	//----- nvinfo : EIATTR_SW_WAR
	.align		4
.L_33:
        /*00b8*/ 	.byte	0x04, 0x36
        /*00ba*/ 	.short	(.L_35 - .L_34)
.L_34:
        /*00bc*/ 	.word	0x00000008
.L_35:


//--------------------- .nv.info._Z31matrixMulKernel_1thread1elementiiiPKfS0_Pf --------------------------
	.section	.nv.info._Z31matrixMulKernel_1thread1elementiiiPKfS0_Pf,"",@"SHT_CUDA_INFO"
	.sectionflags	@""
	.align	4


	//----- nvinfo : EIATTR_CUDA_API_VERSION
	.align		4
        /*0000*/ 	.byte	0x04, 0x37
        /*0002*/ 	.short	(.L_37 - .L_36)
.L_36:
        /*0004*/ 	.word	0x00000082


	//----- nvinfo : EIATTR_KPARAM_INFO
	.align		4
.L_37:
        /*0008*/ 	.byte	0x04, 0x17
        /*000a*/ 	.short	(.L_39 - .L_38)
.L_38:
        /*000c*/ 	.word	0x00000000
        /*0010*/ 	.short	0x0005
        /*0012*/ 	.short	0x0020
        /*0014*/ 	.byte	0x00, 0xf5, 0x21, 0x00


	//----- nvinfo : EIATTR_KPARAM_INFO
	.align		4
.L_39:
        /*0018*/ 	.byte	0x04, 0x17
        /*001a*/ 	.short	(.L_41 - .L_40)
.L_40:
        /*001c*/ 	.word	0x00000000
        /*0020*/ 	.short	0x0004
        /*0022*/ 	.short	0x0018
        /*0024*/ 	.byte	0x00, 0xf5, 0x21, 0x00


	//----- nvinfo : EIATTR_KPARAM_INFO
	.align		4
.L_41:
        /*0028*/ 	.byte	0x04, 0x17
        /*002a*/ 	.short	(.L_43 - .L_42)
.L_42:
        /*002c*/ 	.word	0x00000000
        /*0030*/ 	.short	0x0003
        /*0032*/ 	.short	0x0010
        /*0034*/ 	.byte	0x00, 0xf5, 0x21, 0x00


	//----- nvinfo : EIATTR_KPARAM_INFO
	.align		4
.L_43:
        /*0038*/ 	.byte	0x04, 0x17
        /*003a*/ 	.short	(.L_45 - .L_44)
.L_44:
        /*003c*/ 	.word	0x00000000
        /*0040*/ 	.short	0x0002
        /*0042*/ 	.short	0x0008
        /*0044*/ 	.byte	0x00, 0xf0, 0x11, 0x00


	//----- nvinfo : EIATTR_KPARAM_INFO
	.align		4
.L_45:
        /*0048*/ 	.byte	0x04, 0x17
        /*004a*/ 	.short	(.L_47 - .L_46)
.L_46:
        /*004c*/ 	.word	0x00000000
        /*0050*/ 	.short	0x0001
        /*0052*/ 	.short	0x0004
        /*0054*/ 	.byte	0x00, 0xf0, 0x11, 0x00


	//----- nvinfo : EIATTR_KPARAM_INFO
	.align		4
.L_47:
        /*0058*/ 	.byte	0x04, 0x17
        /*005a*/ 	.short	(.L_49 - .L_48)
.L_48:
        /*005c*/ 	.word	0x00000000
        /*0060*/ 	.short	0x0000
        /*0062*/ 	.short	0x0000
        /*0064*/ 	.byte	0x00, 0xf0, 0x11, 0x00


	//----- nvinfo : EIATTR_SPARSE_MMA_MASK
	.align		4
.L_49:
        /*0068*/ 	.byte	0x03, 0x50
        /*006a*/ 	.short	0x0000


	//----- nvinfo : EIATTR_MAXREG_COUNT
	.align		4
        /*006c*/ 	.byte	0x03, 0x1b
        /*006e*/ 	.short	0x00ff


	//----- nvinfo : EIATTR_MERCURY_ISA_VERSION
	.align		4
        /*0070*/ 	.byte	0x03, 0x5f
        /*0072*/ 	.short	0x0101


	//----- nvinfo : EIATTR_VRC_CTA_INIT_COUNT
	.align		4
        /*0074*/ 	.byte	0x02, 0x4a
	.zero		1
	.zero		1


	//----- nvinfo : EIATTR_EXIT_INSTR_OFFSETS
	.align		4
        /*0078*/ 	.byte	0x04, 0x1c
        /*007a*/ 	.short	(.L_51 - .L_50)


	//   ....[0]....
.L_50:
        /*007c*/ 	.word	0x000000d0


	//   ....[1]....
        /*0080*/ 	.word	0x000008f0


	//----- nvinfo : EIATTR_CBANK_PARAM_SIZE
	.align		4
.L_51:
        /*0084*/ 	.byte	0x03, 0x19
        /*0086*/ 	.short	0x0028


	//----- nvinfo : EIATTR_PARAM_CBANK
	.align		4
        /*0088*/ 	.byte	0x04, 0x0a
        /*008a*/ 	.short	(.L_53 - .L_52)
	.align		4
.L_52:
        /*008c*/ 	.word	index@(.nv.constant0._Z31matrixMulKernel_1thread1elementiiiPKfS0_Pf)
        /*0090*/ 	.short	0x0380
        /*0092*/ 	.short	0x0028


	//----- nvinfo : EIATTR_SW_WAR
	.align		4
.L_53:
        /*0094*/ 	.byte	0x04, 0x36
        /*0096*/ 	.short	(.L_55 - .L_54)
.L_54:
        /*0098*/ 	.word	0x00000008
.L_55:


//--------------------- .nv.callgraph             --------------------------
	.section	.nv.callgraph,"",@"SHT_CUDA_CALLGRAPH"
	.align	4
	.sectionentsize	8
	.align		4
        /*0000*/ 	.word	0x00000000
	.align		4
        /*0004*/ 	.word	0xffffffff
	.align		4
        /*0008*/ 	.word	0x00000000
	.align		4
        /*000c*/ 	.word	0xfffffffe
	.align		4
        /*0010*/ 	.word	0x00000000
	.align		4
        /*0014*/ 	.word	0xfffffffd
	.align		4
        /*0018*/ 	.word	0x00000000
	.align		4
        /*001c*/ 	.word	0xfffffffc


//--------------------- .text._Z21matrixMulKernel_tilediiiPKfS0_Pfjj --------------------------
	.section	.text._Z21matrixMulKernel_tilediiiPKfS0_Pfjj,"ax",@progbits
	.align	128
        .global         _Z21matrixMulKernel_tilediiiPKfS0_Pfjj
        .type           _Z21matrixMulKernel_tilediiiPKfS0_Pfjj,@function
        .size           _Z21matrixMulKernel_tilediiiPKfS0_Pfjj,(.L_x_13 - _Z21matrixMulKernel_tilediiiPKfS0_Pfjj)
        .other          _Z21matrixMulKernel_tilediiiPKfS0_Pfjj,@"STO_CUDA_ENTRY STV_DEFAULT"
_Z21matrixMulKernel_tilediiiPKfS0_Pfjj:
.text._Z21matrixMulKernel_tilediiiPKfS0_Pfjj:
[----:B------:R-:W-:Y:S08]  /*0000*/  LDC R1, c[0x0][0x37c] ;  /* 0x0000df00ff017b82 */ /* 0x000ff00000000800 */
[----:B------:R-:W0:Y:S01]  /*0010*/  LDC R0, c[0x0][0x364] ;  /* 0x0000d900ff007b82 */ /* 0x000e220000000800 */
[----:B------:R-:W0:Y:S01]  /*0020*/  S2R R3, SR_TID.Y ;  /* 0x0000000000037919 */ /* 0x000e220000002200 */
[----:B------:R-:W1:Y:S01]  /*0030*/  LDCU.64 UR8, c[0x0][0x358] ;  /* 0x00006b00ff0877ac */ /* 0x000e620008000a00 */
[----:B------:R-:W-:Y:S01]  /*0040*/  IMAD.MOV.U32 R9, RZ, RZ, RZ ;  /* 0x000000ffff097224 */ /* 0x000fe200078e00ff */
[----:B------:R-:W2:Y:S04]  /*0050*/  S2R R5, SR_TID.X ;  /* 0x0000000000057919 */ /* 0x000ea80000002100 */
[----:B------:R-:W3:Y:S08]  /*0060*/  LDC R11, c[0x0][0x384] ;  /* 0x0000e100ff0b7b82 */ /* 0x000ef00000000800 */
[----:B------:R-:W3:Y:S08]  /*0070*/  LDC R2, c[0x0][0x360] ;  /* 0x0000d800ff027b82 */ /* 0x000ef00000000800 */
[----:B------:R-:W0:Y:S08]  /*0080*/  S2UR UR5, SR_CTAID.Y ;  /* 0x00000000000579c3 */ /* 0x000e300000002600 */
[----:B------:R-:W2:Y:S01]  /*0090*/  S2UR UR4, SR_CTAID.X ;  /* 0x00000000000479c3 */ /* 0x000ea20000002500 */
[----:B---3--:R-:W-:-:S04]  /*00a0*/  IADD3 R11, PT, PT, R2, -0x1, R11 ;  /* 0xffffffff020b7810 */ /* 0x008fc80007ffe00b */
[----:B------:R-:W-:Y:S01]  /*00b0*/  ISETP.GT.U32.AND P0, PT, R2, R11, PT ;  /* 0x0000000b0200720c */ /* 0x000fe20003f04070 */
[----:B0-----:R-:W-:Y:S02]  /*00c0*/  IMAD R4, R0, UR5, R3 ;  /* 0x0000000500047c24 */ /* 0x001fe4000f8e0203 */
[----:B--2---:R-:W-:-:S10]  /*00d0*/  IMAD R7, R2, UR4, R5 ;  /* 0x0000000402077c24 */ /* 0x004fd4000f8e0205 */
[----:B-1----:R-:W-:Y:S05]  /*00e0*/  @P0 BRA `(.L_x_0) ;  /* 0x0000000800540947 */ /* 0x002fea0003800000 */
[----:B------:R-:W0:Y:S01]  /*00f0*/  I2F.U32.RP R6, R2 ;  /* 0x0000000200067306 */ /* 0x000e220000209000 */
[C---:B------:R-:W-:Y:S01]  /*0100*/  ISETP.NE.U32.AND P2, PT, R2.reuse, RZ, PT ;  /* 0x000000ff0200720c */ /* 0x040fe20003f45070 */
[----:B------:R-:W-:Y:S01]  /*0110*/  UMOV UR4, URZ ;  /* 0x000000ff00047c82 */ /* 0x000fe20008000000 */
[----:B------:R-:W-:-:S05]  /*0120*/  LOP3.LUT R22, R2, 0x7, RZ, 0xc0, !PT ;  /* 0x0000000702167812 */ /* 0x000fca00078ec0ff */
[----:B0-----:R-:W0:Y:S02]  /*0130*/  MUFU.RCP R6, R6 ;  /* 0x0000000600067308 */ /* 0x001e240000001000 */
[----:B0-----:R-:W-:Y:S01]  /*0140*/  IADD3 R8, PT, PT, R6, 0xffffffe, RZ ;  /* 0x0ffffffe06087810 */ /* 0x001fe20007ffe0ff */
[----:B------:R-:W-:-:S05]  /*0150*/  IMAD R6, R3, R2, RZ ;  /* 0x0000000203067224 */ /* 0x000fca00078e02ff */
[----:B------:R0:W1:Y:S02]  /*0160*/  F2I.FTZ.U32.TRUNC.NTZ R9, R8 ;  /* 0x0000000800097305 */ /* 0x000064000021f000 */
[----:B0-----:R-:W-:Y:S02]  /*0170*/  HFMA2 R8, -RZ, RZ, 0, 0 ;  /* 0x00000000ff087431 */ /* 0x001fe400000001ff */
[----:B-1----:R-:W-:-:S04]  /*0180*/  IMAD.MOV R13, RZ, RZ, -R9 ;  /* 0x000000ffff0d7224 */ /* 0x002fc800078e0a09 */
[----:B------:R-:W-:-:S04]  /*0190*/  IMAD R13, R13, R2, RZ ;  /* 0x000000020d0d7224 */ /* 0x000fc800078e02ff */
[----:B------:R-:W-:-:S06]  /*01a0*/  IMAD.HI.U32 R10, R9, R13, R8 ;  /* 0x0000000d090a7227 */ /* 0x000fcc00078e0008 */
[----:B------:R-:W-:-:S04]  /*01b0*/  IMAD.HI.U32 R10, R10, R11, RZ ;  /* 0x0000000b0a0a7227 */ /* 0x000fc800078e00ff */
[----:B------:R-:W-:-:S04]  /*01c0*/  IMAD.MOV R9, RZ, RZ, -R10 ;  /* 0x000000ffff097224 */ /* 0x000fc800078e0a0a */
[----:B------:R-:W-:Y:S02]  /*01d0*/  IMAD R11, R2, R9, R11 ;  /* 0x00000009020b7224 */ /* 0x000fe400078e020b */
[----:B------:R-:W-:-:S03]  /*01e0*/  IMAD.MOV.U32 R9, RZ, RZ, RZ ;  /* 0x000000ffff097224 */ /* 0x000fc600078e00ff */
[----:B------:R-:W-:-:S13]  /*01f0*/  ISETP.GE.U32.AND P0, PT, R11, R2, PT ;  /* 0x000000020b00720c */ /* 0x000fda0003f06070 */
[----:B------:R-:W-:Y:S01]  /*0200*/  @P0 IADD3 R11, PT, PT, R11, -R2, RZ ;  /* 0x800000020b0b0210 */ /* 0x000fe20007ffe0ff */
[----:B------:R-:W-:-:S03]  /*0210*/  @P0 VIADD R10, R10, 0x1 ;  /* 0x000000010a0a0836 */ /* 0x000fc60000000000 */
[----:B------:R-:W-:-:S13]  /*0220*/  ISETP.GE.U32.AND P1, PT, R11, R2, PT ;  /* 0x000000020b00720c */ /* 0x000fda0003f26070 */
[----:B------:R-:W-:Y:S02]  /*0230*/  @P1 IADD3 R10, PT, PT, R10, 0x1, RZ ;  /* 0x000000010a0a1810 */ /* 0x000fe40007ffe0ff */
[----:B------:R-:W-:-:S04]  /*0240*/  @!P2 LOP3.LUT R10, RZ, R2, RZ, 0x33, !PT ;  /* 0x00000002ff0aa212 */ /* 0x000fc800078e33ff */
[----:B------:R-:W-:-:S07]  /*0250*/  VIMNMX.U32 R8, PT, PT, R10, 0x1, !PT ;  /* 0x000000010a087848 */ /* 0x000fce0007fe0000 */
.L_x_6:
[----:B0-----:R-:W0:Y:S01]  /*0260*/  LDCU.64 UR6, c[0x0][0x380] ;  /* 0x00007000ff0677ac */ /* 0x001e220008000a00 */
[----:B------:R-:W-:Y:S01]  /*0270*/  IMAD R15, R2, UR4, R5 ;  /* 0x00000004020f7c24 */ /* 0x000fe2000f8e0205 */
[----:B------:R-:W-:Y:S01]  /*0280*/  MOV R16, RZ ;  /* 0x000000ff00107202 */ /* 0x000fe20000000f00 */
[----:B------:R-:W-:Y:S01]  /*0290*/  IMAD R14, R0, UR4, R3 ;  /* 0x00000004000e7c24 */ /* 0x000fe2000f8e0203 */
[----:B------:R-:W1:Y:S01]  /*02a0*/  LDCU UR5, c[0x0][0x388] ;  /* 0x00007100ff0577ac */ /* 0x000e620008000800 */
[----:B------:R-:W-:Y:S01]  /*02b0*/  IMAD.MOV.U32 R18, RZ, RZ, RZ ;  /* 0x000000ffff127224 */ /* 0x000fe200078e00ff */
[----:B0-----:R-:W-:Y:S02]  /*02c0*/  ISETP.GE.U32.AND P0, PT, R15, UR7, PT ;  /* 0x000000070f007c0c */ /* 0x001fe4000bf06070 */
[----:B------:R-:W-:Y:S02]  /*02d0*/  ISETP.GE.U32.AND P1, PT, R14, UR7, PT ;  /* 0x000000070e007c0c */ /* 0x000fe4000bf26070 */
[----:B------:R-:W-:-:S02]  /*02e0*/  ISETP.GE.OR P0, PT, R4, UR6, P0 ;  /* 0x0000000604007c0c */ /* 0x000fc40008706670 */
[----:B-1----:R-:W-:-:S11]  /*02f0*/  ISETP.GE.OR P1, PT, R7, UR5, P1 ;  /* 0x0000000507007c0c */ /* 0x002fd60008f26670 */
[----:B------:R-:W0:Y:S01]  /*0300*/  @!P0 LDC.64 R12, c[0x0][0x390] ;  /* 0x0000e400ff0c8b82 */ /* 0x000e220000000a00 */
[----:B------:R-:W-:Y:S02]  /*0310*/  @!P0 IMAD R15, R4, UR7, R15 ;  /* 0x00000007040f8c24 */ /* 0x000fe4000f8e020f */
[----:B------:R-:W-:-:S05]  /*0320*/  @!P1 IMAD R17, R14, UR5, R7 ;  /* 0x000000050e119c24 */ /* 0x000fca000f8e0207 */
[----:B------:R-:W1:Y:S01]  /*0330*/  @!P1 LDC.64 R10, c[0x0][0x398] ;  /* 0x0000e600ff0a9b82 */ /* 0x000e620000000a00 */
[----:B0-----:R-:W-:-:S05]  /*0340*/  @!P0 IMAD.WIDE.U32 R12, R15, 0x4, R12 ;  /* 0x000000040f0c8825 */ /* 0x001fca00078e000c */
[----:B------:R-:W2:Y:S01]  /*0350*/  @!P0 LDG.E R16, desc[UR8][R12.64] ;  /* 0x000000080c108981 */ /* 0x000ea2000c1e1900 */
[----:B-1----:R-:W-:-:S05]  /*0360*/  @!P1 IMAD.WIDE.U32 R14, R17, 0x4, R10 ;  /* 0x00000004110e9825 */ /* 0x002fca00078e000a */
[----:B------:R-:W3:Y:S01]  /*0370*/  @!P1 LDG.E R18, desc[UR8][R14.64] ;  /* 0x000000080e129981 */ /* 0x000ee2000c1e1900 */
[----:B------:R-:W0:Y:S01]  /*0380*/  S2UR UR6, SR_CgaCtaId ;  /* 0x00000000000679c3 */ /* 0x000e220000008800 */
[----:B------:R-:W-:Y:S01]  /*0390*/  UMOV UR5, 0x400 ;  /* 0x0000040000057882 */ /* 0x000fe20000000000 */
[----:B------:R-:W-:Y:S02]  /*03a0*/  ISETP.GE.U32.AND P0, PT, R2, 0x8, PT ;  /* 0x000000080200780c */ /* 0x000fe40003f06070 */
[----:B------:R-:W-:Y:S01]  /*03b0*/  IADD3 R10, PT, PT, R6, R5, RZ ;  /* 0x00000005060a7210 */ /* 0x000fe20007ffe0ff */
[----:B0-----:R-:W-:-:S06]  /*03c0*/  ULEA UR5, UR6, UR5, 0x18 ;  /* 0x0000000506057291 */ /* 0x001fcc000f8ec0ff */
[----:B------:R-:W-:Y:S01]  /*03d0*/  LEA R11, R10, UR5, 0x2 ;  /* 0x000000050a0b7c11 */ /* 0x000fe2000f8e10ff */
[----:B------:R-:W-:-:S04]  /*03e0*/  IMAD.MOV.U32 R10, RZ, RZ, RZ ;  /* 0x000000ffff0a7224 */ /* 0x000fc800078e00ff */
[----:B--2---:R0:W-:Y:S04]  /*03f0*/  STS [R11], R16 ;  /* 0x000000100b007388 */ /* 0x0041e80000000800 */
[----:B---3--:R0:W-:Y:S01]  /*0400*/  STS [R11], R18 ;  /* 0x000000120b007388 */ /* 0x0081e20000000800 */
[----:B------:R-:W-:Y:S06]  /*0410*/  BAR.SYNC.DEFER_BLOCKING 0x0 ;  /* 0x0000000000007b1d */ /* 0x000fec0000010000 */
[----:B------:R-:W-:Y:S05]  /*0420*/  @!P0 BRA `(.L_x_1) ;  /* 0x0000000000a88947 */ /* 0x000fea0003800000 */
[----:B------:R-:W-:Y:S02]  /*0430*/  LOP3.LUT R13, R2, 0xfffffff8, RZ, 0xc0, !PT ;  /* 0xfffffff8020d7812 */ /* 0x000fe400078ec0ff */
[----:B------:R-:W-:Y:S02]  /*0440*/  LEA R12, R6, UR5, 0x2 ;  /* 0x00000005060c7c11 */ /* 0x000fe4000f8e10ff */
[----:B0-----:R-:W-:Y:S01]  /*0450*/  LEA R11, R5, UR5, 0x2 ;  /* 0x00000005050b7c11 */ /* 0x001fe2000f8e10ff */
[----:B------:R-:W-:Y:S01]  /*0460*/  IMAD.MOV R13, RZ, RZ, -R13 ;  /* 0x000000ffff0d7224 */ /* 0x000fe200078e0a0d */
[----:B------:R-:W-:Y:S02]  /*0470*/  LOP3.LUT R10, R2, 0x7f8, RZ, 0xc0, !PT ;  /* 0x000007f8020a7812 */ /* 0x000fe400078ec0ff */
[----:B------:R-:W-:-:S07]  /*0480*/  IADD3 R12, PT, PT, R12, 0x10, RZ ;  /* 0x000000100c0c7810 */ /* 0x000fce0007ffe0ff */
.L_x_2:
[----:B------:R-:W-:Y:S01]  /*0490*/  LEA R23, R2, R11, 0x2 ;  /* 0x0000000b02177211 */ /* 0x000fe200078e10ff */
[----:B------:R-:W-:Y:S01]  /*04a0*/  LDS R18, [R12+-0x10] ;  /* 0xfffff0000c127984 */ /* 0x000fe20000000800 */
[----:B------:R-:W-:-:S03]  /*04b0*/  VIADD R13, R13, 0x8 ;  /* 0x000000080d0d7836 */ /* 0x000fc60000000000 */
[----:B------:R0:W1:Y:S01]  /*04c0*/  LDS R21, [R11] ;  /* 0x000000000b157984 */ /* 0x0000620000000800 */
[C---:B------:R-:W-:Y:S01]  /*04d0*/  IMAD R15, R2.reuse, 0x4, R23 ;  /* 0x00000004020f7824 */ /* 0x040fe200078e0217 */
[----:B------:R-:W-:Y:S02]  /*04e0*/  ISETP.NE.AND P0, PT, R13, RZ, PT ;  /* 0x000000ff0d00720c */ /* 0x000fe40003f05270 */
[----:B------:R-:W-:Y:S02]  /*04f0*/  LDS R19, [R12+-0xc] ;  /* 0xfffff4000c137984 */ /* 0x000fe40000000800 */
[C---:B------:R-:W-:Y:S02]  /*0500*/  LEA R17, R2.reuse, R15, 0x2 ;  /* 0x0000000f02117211 */ /* 0x040fe400078e10ff */
[----:B------:R-:W2:Y:S01]  /*0510*/  LDS R20, [R23] ;  /* 0x0000000017147984 */ /* 0x000ea20000000800 */
[C---:B0-----:R-:W-:Y:S02]  /*0520*/  LEA R11, R2.reuse, R11, 0x5 ;  /* 0x0000000b020b7211 */ /* 0x041fe400078e28ff */
[C---:B------:R-:W-:Y:S01]  /*0530*/  IMAD R27, R2.reuse, 0x4, R17 ;  /* 0x00000004021b7824 */ /* 0x040fe200078e0211 */
[----:B------:R-:W-:Y:S04]  /*0540*/  LDS R14, [R12+-0x8] ;  /* 0xfffff8000c0e7984 */ /* 0x000fe80000000800 */
[----:B------:R-:W0:Y:S01]  /*0550*/  LDS R15, [R15] ;  /* 0x000000000f0f7984 */ /* 0x000e220000000800 */
[----:B------:R-:W-:-:S03]  /*0560*/  LEA R29, R2, R27, 0x2 ;  /* 0x0000001b021d7211 */ /* 0x000fc600078e10ff */
[----:B------:R-:W-:Y:S04]  /*0570*/  LDS R16, [R12+-0x4] ;  /* 0xfffffc000c107984 */ /* 0x000fe80000000800 */
[----:B------:R-:W3:Y:S04]  /*0580*/  LDS R17, [R17] ;  /* 0x0000000011117984 */ /* 0x000ee80000000800 */
[----:B------:R-:W-:Y:S04]  /*0590*/  LDS R26, [R29] ;  /* 0x000000001d1a7984 */ /* 0x000fe80000000800 */
[----:B------:R-:W-:Y:S01]  /*05a0*/  LDS R23, [R12+0x8] ;  /* 0x000008000c177984 */ /* 0x000fe20000000800 */
[----:B-1----:R-:W-:-:S03]  /*05b0*/  FFMA R24, R18, R21, R9 ;  /* 0x0000001512187223 */ /* 0x002fc60000000009 */
[----:B------:R-:W-:Y:S04]  /*05c0*/  LDS R9, [R12] ;  /* 0x000000000c097984 */ /* 0x000fe80000000800 */
[----:B------:R-:W1:Y:S01]  /*05d0*/  LDS R18, [R27] ;  /* 0x000000001b127984 */ /* 0x000e620000000800 */
[----:B--2---:R-:W-:Y:S01]  /*05e0*/  FFMA R25, R19, R20, R24 ;  /* 0x0000001413197223 */ /* 0x004fe20000000018 */
[C---:B------:R-:W-:Y:S02]  /*05f0*/  IMAD R24, R2.reuse, 0x4, R29 ;  /* 0x0000000402187824 */ /* 0x040fe400078e021d */
[----:B------:R-:W2:Y:S03]  /*0600*/  LDS R19, [R12+0x4] ;  /* 0x000004000c137984 */ /* 0x000ea60000000800 */
[----:B------:R-:W-:Y:S01]  /*0610*/  LEA R21, R2, R24, 0x2 ;  /* 0x0000001802157211 */ /* 0x000fe200078e10ff */
[----:B------:R4:W-:Y:S01]  /*0620*/  LDS R20, [R12+0xc] ;  /* 0x00000c000c147984 */ /* 0x0009e20000000800 */
[----:B0-----:R-:W-:-:S03]  /*0630*/  FFMA R15, R14, R15, R25 ;  /* 0x0000000f0e0f7223 */ /* 0x001fc60000000019 */
[----:B------:R-:W0:Y:S04]  /*0640*/  LDS R24, [R24] ;  /* 0x0000000018187984 */ /* 0x000e280000000800 */
[----:B------:R-:W5:Y:S01]  /*0650*/  LDS R21, [R21] ;  /* 0x0000000015157984 */ /* 0x000f620000000800 */
[----:B---3--:R-:W-:Y:S01]  /*0660*/  FFMA R16, R16, R17, R15 ;  /* 0x0000001110107223 */ /* 0x008fe2000000000f */
[----:B----4-:R-:W-:-:S03]  /*0670*/  VIADD R12, R12, 0x20 ;  /* 0x000000200c0c7836 */ /* 0x010fc60000000000 */
[----:B-1----:R-:W-:-:S04]  /*0680*/  FFMA R16, R9, R18, R16 ;  /* 0x0000001209107223 */ /* 0x002fc80000000010 */
[----:B--2---:R-:W-:-:S04]  /*0690*/  FFMA R16, R19, R26, R16 ;  /* 0x0000001a13107223 */ /* 0x004fc80000000010 */
[----:B0-----:R-:W-:-:S04]  /*06a0*/  FFMA R23, R23, R24, R16 ;  /* 0x0000001817177223 */ /* 0x001fc80000000010 */
[----:B-----5:R-:W-:Y:S01]  /*06b0*/  FFMA R9, R20, R21, R23 ;  /* 0x0000001514097223 */ /* 0x020fe20000000017 */
[----:B------:R-:W-:Y:S06]  /*06c0*/  @P0 BRA `(.L_x_2) ;  /* 0xfffffffc00700947 */ /* 0x000fec000383ffff */
.L_x_1:
[----:B------:R-:W-:-:S13]  /*06d0*/  ISETP.NE.AND P0, PT, R22, RZ, PT ;  /* 0x000000ff1600720c */ /* 0x000fda0003f05270 */
[----:B------:R-:W-:Y:S05]  /*06e0*/  @!P0 BRA `(.L_x_3) ;  /* 0x0000000000c48947 */ /* 0x000fea0003800000 */
[----:B0-----:R-:W-:Y:S02]  /*06f0*/  IADD3 R11, PT, PT, R22, -0x1, RZ ;  /* 0xffffffff160b7810 */ /* 0x001fe40007ffe0ff */
[----:B------:R-:W-:Y:S02]  /*0700*/  LOP3.LUT P1, R18, R2, 0x3, RZ, 0xc0, !PT ;  /* 0x0000000302127812 */ /* 0x000fe4000782c0ff */
[----:B------:R-:W-:-:S13]  /*0710*/  ISETP.GE.U32.AND P0, PT, R11, 0x3, PT ;  /* 0x000000030b00780c */ /* 0x000fda0003f06070 */
[----:B------:R-:W-:Y:S05]  /*0720*/  @!P0 BRA `(.L_x_4) ;  /* 0x0000000000508947 */ /* 0x000fea0003800000 */
[----:B------:R-:W-:Y:S02]  /*0730*/  IMAD R12, R10, R2, R5 ;  /* 0x000000020a0c7224 */ /* 0x000fe400078e0205 */
[----:B------:R-:W-:Y:S02]  /*0740*/  IMAD.IADD R11, R6, 0x1, R10 ;  /* 0x00000001060b7824 */ /* 0x000fe400078e020a */
[----:B------:R-:W-:Y:S01]  /*0750*/  VIADD R10, R10, 0x4 ;  /* 0x000000040a0a7836 */ /* 0x000fe20000000000 */
[----:B------:R-:W-:Y:S02]  /*0760*/  LEA R13, R12, UR5, 0x2 ;  /* 0x000000050c0d7c11 */ /* 0x000fe4000f8e10ff */
[----:B------:R-:W-:Y:S02]  /*0770*/  LEA R11, R11, UR5, 0x2 ;  /* 0x000000050b0b7c11 */ /* 0x000fe4000f8e10ff */
[C---:B------:R-:W-:Y:S01]  /*0780*/  LEA R17, R2.reuse, R13, 0x2 ;  /* 0x0000000d02117211 */ /* 0x040fe200078e10ff */
[----:B------:R-:W-:Y:S04]  /*0790*/  LDS R14, [R13] ;  /* 0x000000000d0e7984 */ /* 0x000fe80000000800 */
[----:B------:R-:W0:Y:S01]  /*07a0*/  LDS R12, [R11] ;  /* 0x000000000b0c7984 */ /* 0x000e220000000800 */
[----:B------:R-:W-:-:S03]  /*07b0*/  IMAD R21, R2, 0x4, R17 ;  /* 0x0000000402157824 */ /* 0x000fc600078e0211 */
[----:B------:R-:W-:Y:S02]  /*07c0*/  LDS R15, [R11+0x4] ;  /* 0x000004000b0f7984 */ /* 0x000fe40000000800 */
[----:B------:R-:W-:Y:S02]  /*07d0*/  LEA R16, R2, R21, 0x2 ;  /* 0x0000001502107211 */ /* 0x000fe400078e10ff */
[----:B------:R-:W1:Y:S04]  /*07e0*/  LDS R17, [R17] ;  /* 0x0000000011117984 */ /* 0x000e680000000800 */
[----:B------:R-:W-:Y:S04]  /*07f0*/  LDS R19, [R11+0x8] ;  /* 0x000008000b137984 */ /* 0x000fe80000000800 */
[----:B------:R-:W2:Y:S04]  /*0800*/  LDS R21, [R21] ;  /* 0x0000000015157984 */ /* 0x000ea80000000800 */
[----:B------:R-:W-:Y:S04]  /*0810*/  LDS R23, [R11+0xc] ;  /* 0x00000c000b177984 */ /* 0x000fe80000000800 */
[----:B------:R-:W3:Y:S01]  /*0820*/  LDS R16, [R16] ;  /* 0x0000000010107984 */ /* 0x000ee20000000800 */
[----:B0-----:R-:W-:-:S04]  /*0830*/  FFMA R12, R12, R14, R9 ;  /* 0x0000000e0c0c7223 */ /* 0x001fc80000000009 */
[----:B-1----:R-:W-:-:S04]  /*0840*/  FFMA R12, R15, R17, R12 ;  /* 0x000000110f0c7223 */ /* 0x002fc8000000000c */
[----:B--2---:R-:W-:-:S04]  /*0850*/  FFMA R12, R19, R21, R12 ;  /* 0x00000015130c7223 */ /* 0x004fc8000000000c */
[----:B---3--:R-:W-:-:S07]  /*0860*/  FFMA R9, R23, R16, R12 ;  /* 0x0000001017097223 */ /* 0x008fce000000000c */
.L_x_4:
[----:B------:R-:W-:Y:S05]  /*0870*/  @!P1 BRA `(.L_x_3) ;  /* 0x0000000000609947 */ /* 0x000fea0003800000 */
[----:B------:R-:W-:Y:S02]  /*0880*/  ISETP.NE.AND P0, PT, R18, 0x1, PT ;  /* 0x000000011200780c */ /* 0x000fe40003f05270 */
[----:B------:R-:W-:-:S04]  /*0890*/  LOP3.LUT R11, R2, 0x1, RZ, 0xc0, !PT ;  /* 0x00000001020b7812 */ /* 0x000fc800078ec0ff */
[----:B------:R-:W-:-:S07]  /*08a0*/  ISETP.NE.U32.AND P1, PT, R11, 0x1, PT ;  /* 0x000000010b00780c */ /* 0x000fce0003f25070 */
[----:B------:R-:W-:Y:S06]  /*08b0*/  @!P0 BRA `(.L_x_5) ;  /* 0x0000000000308947 */ /* 0x000fec0003800000 */
[----:B------:R-:W-:Y:S01]  /*08c0*/  IMAD R12, R10, R2, R5 ;  /* 0x000000020a0c7224 */ /* 0x000fe200078e0205 */
[----:B------:R-:W-:Y:S02]  /*08d0*/  IADD3 R11, PT, PT, R6, R10, RZ ;  /* 0x0000000a060b7210 */ /* 0x000fe40007ffe0ff */
[----:B------:R-:W-:Y:S02]  /*08e0*/  IADD3 R10, PT, PT, R10, 0x2, RZ ;  /* 0x000000020a0a7810 */ /* 0x000fe40007ffe0ff */
[----:B------:R-:W-:Y:S02]  /*08f0*/  LEA R13, R12, UR5, 0x2 ;  /* 0x000000050c0d7c11 */ /* 0x000fe4000f8e10ff */
[----:B------:R-:W-:-:S03]  /*0900*/  LEA R11, R11, UR5, 0x2 ;  /* 0x000000050b0b7c11 */ /* 0x000fc6000f8e10ff */
[----:B------:R-:W-:Y:S01]  /*0910*/  IMAD R15, R2, 0x4, R13 ;  /* 0x00000004020f7824 */ /* 0x000fe200078e020d */
[----:B------:R-:W-:Y:S04]  /*0920*/  LDS R14, [R13] ;  /* 0x000000000d0e7984 */ /* 0x000fe80000000800 */
[----:B------:R-:W0:Y:S04]  /*0930*/  LDS R12, [R11] ;  /* 0x000000000b0c7984 */ /* 0x000e280000000800 */
[----:B------:R-:W-:Y:S04]  /*0940*/  LDS R16, [R11+0x4] ;  /* 0x000004000b107984 */ /* 0x000fe80000000800 */
[----:B------:R-:W1:Y:S01]  /*0950*/  LDS R15, [R15] ;  /* 0x000000000f0f7984 */ /* 0x000e620000000800 */
[----:B0-----:R-:W-:-:S04]  /*0960*/  FFMA R9, R12, R14, R9 ;  /* 0x0000000e0c097223 */ /* 0x001fc80000000009 */
[----:B-1----:R-:W-:-:S07]  /*0970*/  FFMA R9, R16, R15, R9 ;  /* 0x0000000f10097223 */ /* 0x002fce0000000009 */
.L_x_5:
[----:B------:R-:W-:Y:S05]  /*0980*/  @P1 BRA `(.L_x_3) ;  /* 0x00000000001c1947 */ /* 0x000fea0003800000 */
[----:B------:R-:W-:Y:S02]  /*0990*/  IMAD.IADD R11, R6, 0x1, R10 ;  /* 0x00000001060b7824 */ /* 0x000fe400078e020a */
[----:B------:R-:W-:-:S03]  /*09a0*/  IMAD R10, R2, R10, R5 ;  /* 0x0000000a020a7224 */ /* 0x000fc600078e0205 */
[----:B------:R-:W-:Y:S02]  /*09b0*/  LEA R11, R11, UR5, 0x2 ;  /* 0x000000050b0b7c11 */ /* 0x000fe4000f8e10ff */
[----:B------:R-:W-:-:S03]  /*09c0*/  LEA R12, R10, UR5, 0x2 ;  /* 0x000000050a0c7c11 */ /* 0x000fc6000f8e10ff */
[----:B------:R-:W-:Y:S04]  /*09d0*/  LDS R10, [R11] ;  /* 0x000000000b0a7984 */ /* 0x000fe80000000800 */
[----:B------:R-:W0:Y:S02]  /*09e0*/  LDS R12, [R12] ;  /* 0x000000000c0c7984 */ /* 0x000e240000000800 */
[----:B0-----:R-:W-:-:S07]  /*09f0*/  FFMA R9, R10, R12, R9 ;  /* 0x0000000c0a097223 */ /* 0x001fce0000000009 */
.L_x_3:
[----:B------:R-:W-:Y:S01]  /*0a00*/  UIADD3 UR4, UPT, UPT, UR4, 0x1, URZ ;  /* 0x0000000104047890 */ /* 0x000fe2000fffe0ff */
[----:B------:R-:W-:Y:S05]  /*0a10*/  BAR.SYNC.DEFER_BLOCKING 0x0 ;  /* 0x0000000000007b1d */ /* 0x000fea0000010000 */
[----:B------:R-:W-:-:S13]  /*0a20*/  ISETP.NE.AND P0, PT, R8, UR4, PT ;  /* 0x0000000408007c0c */ /* 0x000fda000bf05270 */
[----:B------:R-:W-:Y:S05]  /*0a30*/  @P0 BRA `(.L_x_6) ;  /* 0xfffffff800080947 */ /* 0x000fea000383ffff */
.L_x_0:
[----:B------:R-:W1:Y:S01]  /*0a40*/  LDCU UR4, c[0x0][0x388] ;  /* 0x00007100ff0477ac */ /* 0x000e620008000800 */
[----:B------:R-:W2:Y:S01]  /*0a50*/  LDCU UR5, c[0x0][0x380] ;  /* 0x00007000ff0577ac */ /* 0x000ea20008000800 */
[----:B-1----:R-:W-:-:S04]  /*0a60*/  ISETP.GE.AND P0, PT, R7, UR4, PT ;  /* 0x0000000407007c0c */ /* 0x002fc8000bf06270 */
[----:B--2---:R-:W-:-:S13]  /*0a70*/  ISETP.GE.OR P0, PT, R4, UR5, P0 ;  /* 0x0000000504007c0c */ /* 0x004fda0008706670 */
[----:B------:R-:W-:Y:S05]  /*0a80*/  @P0 EXIT ;  /* 0x000000000000094d */ /* 0x000fea0003800000 */
[----:B------:R-:W1:Y:S01]  /*0a90*/  LDC.64 R2, c[0x0][0x3a0] ;  /* 0x0000e800ff027b82 */ /* 0x000e620000000a00 */
[----:B------:R-:W-:-:S04]  /*0aa0*/  IMAD R7, R4, UR4, R7 ;  /* 0x0000000404077c24 */ /* 0x000fc8000f8e0207 */
[----:B-1----:R-:W-:-:S05]  /*0ab0*/  IMAD.WIDE R2, R7, 0x4, R2 ;  /* 0x0000000407027825 */ /* 0x002fca00078e0202 */
[----:B------:R-:W-:Y:S01]  /*0ac0*/  STG.E desc[UR8][R2.64], R9 ;  /* 0x0000000902007986 */ /* 0x000fe2000c101908 */
[----:B------:R-:W-:Y:S05]  /*0ad0*/  EXIT ;  /* 0x000000000000794d */ /* 0x000fea0003800000 */
.L_x_7:
[----:B------:R-:W-:-:S00]  /*0ae0*/  BRA `(.L_x_7) ;  /* 0xfffffffc00fc7947 */ /* 0x000fc0000383ffff */
[----:B------:R-:W-:-:S00]  /*0af0*/  NOP ;  /* 0x0000000000007918 */ /* 0x000fc00000000000 */
        /* <DEDUP_REMOVED lines=8> */
.L_x_13:


//--------------------- .text._Z31matrixMulKernel_1thread1elementiiiPKfS0_Pf --------------------------
	.section	.text._Z31matrixMulKernel_1thread1elementiiiPKfS0_Pf,"ax",@progbits
	.align	128
        .global         _Z31matrixMulKernel_1thread1elementiiiPKfS0_Pf
        .type           _Z31matrixMulKernel_1thread1elementiiiPKfS0_Pf,@function
        .size           _Z31matrixMulKernel_1thread1elementiiiPKfS0_Pf,(.L_x_14 - _Z31matrixMulKernel_1thread1elementiiiPKfS0_Pf)
        .other          _Z31matrixMulKernel_1thread1elementiiiPKfS0_Pf,@"STO_CUDA_ENTRY STV_DEFAULT"
_Z31matrixMulKernel_1thread1elementiiiPKfS0_Pf:
.text._Z31matrixMulKernel_1thread1elementiiiPKfS0_Pf:
[----:B------:R-:W-:Y:S01]  /*0000*/  LDC R1, c[0x0][0x37c] ;  /* 0x0000df00ff017b82 */ /* 0x000fe20000000800 */
[----:B------:R-:W0:Y:S07]  /*0010*/  S2R R5, SR_TID.X ;  /* 0x0000000000057919 */ /* 0x000e2e0000002100 */
[----:B------:R-:W1:Y:S01]  /*0020*/  LDC R16, c[0x0][0x364] ;  /* 0x0000d900ff107b82 */ /* 0x000e620000000800 */
[----:B------:R-:W2:Y:S01]  /*0030*/  LDCU UR6, c[0x0][0x380] ;  /* 0x00007000ff0677ac */ /* 0x000ea20008000800 */
[----:B------:R-:W1:Y:S06]  /*0040*/  S2R R3, SR_TID.Y ;  /* 0x0000000000037919 */ /* 0x000e6c0000002200 */
[----:B------:R-:W0:Y:S08]  /*0050*/  S2UR UR5, SR_CTAID.X ;  /* 0x00000000000579c3 */ /* 0x000e300000002500 */
[----:B------:R-:W0:Y:S08]  /*0060*/  LDC R0, c[0x0][0x360] ;  /* 0x0000d800ff007b82 */ /* 0x000e300000000800 */
[----:B------:R-:W1:Y:S08]  /*0070*/  S2UR UR4, SR_CTAID.Y ;  /* 0x00000000000479c3 */ /* 0x000e700000002600 */
[----:B------:R-:W3:Y:S01]  /*0080*/  LDC R17, c[0x0][0x388] ;  /* 0x0000e200ff117b82 */ /* 0x000ee20000000800 */
[----:B0-----:R-:W-:-:S02]  /*0090*/  IMAD R0, R0, UR5, R5 ;  /* 0x0000000500007c24 */ /* 0x001fc4000f8e0205 */
[----:B-1----:R-:W-:-:S03]  /*00a0*/  IMAD R16, R16, UR4, R3 ;  /* 0x0000000410107c24 */ /* 0x002fc6000f8e0203 */
[----:B---3--:R-:W-:-:S04]  /*00b0*/  ISETP.GE.AND P0, PT, R0, R17, PT ;  /* 0x000000110000720c */ /* 0x008fc80003f06270 */
[----:B--2---:R-:W-:-:S13]  /*00c0*/  ISETP.GE.OR P0, PT, R16, UR6, P0 ;  /* 0x0000000610007c0c */ /* 0x004fda0008706670 */
[----:B------:R-:W-:Y:S05]  /*00d0*/  @P0 EXIT ;  /* 0x000000000000094d */ /* 0x000fea0003800000 */
[----:B------:R-:W0:Y:S01]  /*00e0*/  LDC R19, c[0x0][0x384] ;  /* 0x0000e100ff137b82 */ /* 0x000e220000000800 */
[----:B------:R-:W1:Y:S01]  /*00f0*/  LDCU.64 UR4, c[0x0][0x358] ;  /* 0x00006b00ff0477ac */ /* 0x000e620008000a00 */
[----:B------:R-:W-:Y:S01]  /*0100*/  HFMA2 R24, -RZ, RZ, 0, 0 ;  /* 0x00000000ff187431 */ /* 0x000fe200000001ff */
[----:B0-----:R-:W-:-:S13]  /*0110*/  ISETP.GE.AND P0, PT, R19, 0x1, PT ;  /* 0x000000011300780c */ /* 0x001fda0003f06270 */
[----:B-1----:R-:W-:Y:S05]  /*0120*/  @!P0 BRA `(.L_x_8) ;  /* 0x0000000400e08947 */ /* 0x002fea0003800000 */
[C---:B------:R-:W-:Y:S01]  /*0130*/  ISETP.GE.U32.AND P1, PT, R19.reuse, 0x8, PT ;  /* 0x000000081300780c */ /* 0x040fe20003f26070 */
[----:B------:R-:W-:Y:S01]  /*0140*/  IMAD R20, R16, R19, RZ ;  /* 0x0000001310147224 */ /* 0x000fe200078e02ff */
[----:B------:R-:W-:Y:S02]  /*0150*/  LOP3.LUT R27, R19, 0x7, RZ, 0xc0, !PT ;  /* 0x00000007131b7812 */ /* 0x000fe400078ec0ff */
[----:B------:R-:W-:Y:S02]  /*0160*/  MOV R24, RZ ;  /* 0x000000ff00187202 */ /* 0x000fe40000000f00 */
[----:B------:R-:W-:Y:S02]  /*0170*/  ISETP.NE.AND P0, PT, R27, RZ, PT ;  /* 0x000000ff1b00720c */ /* 0x000fe40003f05270 */
[----:B------:R-:W-:-:S05]  /*0180*/  MOV R21, RZ ;  /* 0x000000ff00157202 */ /* 0x000fca0000000f00 */
[----:B------:R-:W-:Y:S06]  /*0190*/  @!P1 BRA `(.L_x_9) ;  /* 0x0000000000c49947 */ /* 0x000fec0003800000 */
[----:B------:R-:W0:Y:S01]  /*01a0*/  LDC.64 R2, c[0x0][0x390] ;  /* 0x0000e400ff027b82 */ /* 0x000e220000000a00 */
[----:B------:R-:W-:Y:S02]  /*01b0*/  LOP3.LUT R21, R19, 0x7ffffff8, RZ, 0xc0, !PT ;  /* 0x7ffffff813157812 */ /* 0x000fe400078ec0ff */
[----:B------:R-:W-:Y:S02]  /*01c0*/  MOV R24, RZ ;  /* 0x000000ff00187202 */ /* 0x000fe40000000f00 */
[----:B------:R-:W-:Y:S02]  /*01d0*/  MOV R18, R0 ;  /* 0x0000000000127202 */ /* 0x000fe40000000f00 */
[----:B------:R-:W-:Y:S01]  /*01e0*/  IADD3 R22, PT, PT, -R21, RZ, RZ ;  /* 0x000000ff15167210 */ /* 0x000fe20007ffe1ff */
[----:B0-----:R-:W-:-:S03]  /*01f0*/  IMAD.WIDE.U32 R2, R20, 0x4, R2 ;  /* 0x0000000414027825 */ /* 0x001fc600078e0002 */
[----:B------:R-:W-:-:S04]  /*0200*/  IADD3 R4, P1, PT, R2, 0x10, RZ ;  /* 0x0000001002047810 */ /* 0x000fc80007f3e0ff */
[----:B------:R-:W-:-:S09]  /*0210*/  IADD3.X R5, PT, PT, RZ, R3, RZ, P1, !PT ;  /* 0x00000003ff057210 */ /* 0x000fd20000ffe4ff */
.L_x_10:
[----:B------:R-:W0:Y:S01]  /*0220*/  LDC.64 R14, c[0x0][0x398] ;  /* 0x0000e600ff0e7b82 */ /* 0x000e220000000a00 */
[----:B------:R-:W-:Y:S02]  /*0230*/  MOV R2, R4 ;  /* 0x0000000400027202 */ /* 0x000fe40000000f00 */
[----:B------:R-:W-:-:S05]  /*0240*/  MOV R3, R5 ;  /* 0x0000000500037202 */ /* 0x000fca0000000f00 */
[----:B------:R-:W2:Y:S04]  /*0250*/  LDG.E R25, desc[UR4][R2.64+-0x10] ;  /* 0xfffff00402197981 */ /* 0x000ea8000c1e1900 */
[----:B------:R-:W3:Y:S04]  /*0260*/  LDG.E R23, desc[UR4][R2.64+-0xc] ;  /* 0xfffff40402177981 */ /* 0x000ee8000c1e1900 */
[----:B------:R-:W4:Y:S04]  /*0270*/  LDG.E R29, desc[UR4][R2.64+-0x8] ;  /* 0xfffff804021d7981 */ /* 0x000f28000c1e1900 */
[----:B------:R-:W5:Y:S01]  /*0280*/  LDG.E R28, desc[UR4][R2.64+-0x4] ;  /* 0xfffffc04021c7981 */ /* 0x000f62000c1e1900 */
[----:B0-----:R-:W-:-:S05]  /*0290*/  IMAD.WIDE R14, R18, 0x4, R14 ;  /* 0x00000004120e7825 */ /* 0x001fca00078e020e */
[----:B------:R0:W2:Y:S01]  /*02a0*/  LDG.E R26, desc[UR4][R14.64] ;  /* 0x000000040e1a7981 */ /* 0x0000a2000c1e1900 */
[----:B------:R-:W-:-:S04]  /*02b0*/  IMAD.WIDE R12, R17, 0x4, R14 ;  /* 0x00000004110c7825 */ /* 0x000fc800078e020e */
[C---:B------:R-:W-:Y:S02]  /*02c0*/  IMAD.WIDE R4, R17.reuse, 0x4, R12 ;  /* 0x0000000411047825 */ /* 0x040fe400078e020c */
[----:B------:R-:W3:Y:S02]  /*02d0*/  LDG.E R12, desc[UR4][R12.64] ;  /* 0x000000040c0c7981 */ /* 0x000ee4000c1e1900 */
[C---:B------:R-:W-:Y:S02]  /*02e0*/  IMAD.WIDE R8, R17.reuse, 0x4, R4 ;  /* 0x0000000411087825 */ /* 0x040fe400078e0204 */
[----:B------:R-:W4:Y:S02]  /*02f0*/  LDG.E R4, desc[UR4][R4.64] ;  /* 0x0000000404047981 */ /* 0x000f24000c1e1900 */
[C---:B------:R-:W-:Y:S02]  /*0300*/  IMAD.WIDE R6, R17.reuse, 0x4, R8 ;  /* 0x0000000411067825 */ /* 0x040fe400078e0208 */
[----:B------:R-:W5:Y:S02]  /*0310*/  LDG.E R8, desc[UR4][R8.64] ;  /* 0x0000000408087981 */ /* 0x000f64000c1e1900 */
[----:B------:R-:W-:-:S02]  /*0320*/  IMAD.WIDE R10, R17, 0x4, R6 ;  /* 0x00000004110a7825 */ /* 0x000fc400078e0206 */
[----:B------:R-:W5:Y:S04]  /*0330*/  LDG.E R5, desc[UR4][R2.64] ;  /* 0x0000000402057981 */ /* 0x000f68000c1e1900 */
[----:B------:R-:W5:Y:S01]  /*0340*/  LDG.E R6, desc[UR4][R6.64] ;  /* 0x0000000406067981 */ /* 0x000f62000c1e1900 */
[----:B0-----:R-:W-:-:S03]  /*0350*/  IMAD.WIDE R14, R17, 0x4, R10 ;  /* 0x00000004110e7825 */ /* 0x001fc600078e020a */
[----:B------:R-:W5:Y:S04]  /*0360*/  LDG.E R10, desc[UR4][R10.64] ;  /* 0x000000040a0a7981 */ /* 0x000f68000c1e1900 */
[----:B------:R-:W5:Y:S04]  /*0370*/  LDG.E R13, desc[UR4][R14.64] ;  /* 0x000000040e0d7981 */ /* 0x000f68000c1e1900 */
[----:B------:R-:W5:Y:S04]  /*0380*/  LDG.E R7, desc[UR4][R2.64+0x4] ;  /* 0x0000040402077981 */ /* 0x000f68000c1e1900 */
[----:B------:R-:W5:Y:S01]  /*0390*/  LDG.E R9, desc[UR4][R2.64+0xc] ;  /* 0x00000c0402097981 */ /* 0x000f62000c1e1900 */
[----:B--2---:R-:W-:Y:S01]  /*03a0*/  FFMA R26, R25, R26, R24 ;  /* 0x0000001a191a7223 */ /* 0x004fe20000000018 */
[----:B------:R-:W-:-:S02]  /*03b0*/  IMAD.WIDE R24, R17, 0x4, R14 ;  /* 0x0000000411187825 */ /* 0x000fc400078e020e */
[----:B------:R-:W2:Y:S04]  /*03c0*/  LDG.E R14, desc[UR4][R2.64+0x8] ;  /* 0x00000804020e7981 */ /* 0x000ea8000c1e1900 */
[----:B------:R-:W2:Y:S01]  /*03d0*/  LDG.E R24, desc[UR4][R24.64] ;  /* 0x0000000418187981 */ /* 0x000ea2000c1e1900 */
[----:B---3--:R-:W-:Y:S01]  /*03e0*/  FFMA R12, R23, R12, R26 ;  /* 0x0000000c170c7223 */ /* 0x008fe2000000001a */
[----:B------:R-:W-:-:S03]  /*03f0*/  IADD3 R22, PT, PT, R22, 0x8, RZ ;  /* 0x0000000816167810 */ /* 0x000fc60007ffe0ff */
[----:B----4-:R-:W-:Y:S01]  /*0400*/  FFMA R29, R29, R4, R12 ;  /* 0x000000041d1d7223 */ /* 0x010fe2000000000c */
[----:B------:R-:W-:-:S03]  /*0410*/  ISETP.NE.AND P1, PT, R22, RZ, PT ;  /* 0x000000ff1600720c */ /* 0x000fc60003f25270 */
[----:B-----5:R-:W-:Y:S01]  /*0420*/  FFMA R8, R28, R8, R29 ;  /* 0x000000081c087223 */ /* 0x020fe2000000001d */
[----:B------:R-:W-:-:S03]  /*0430*/  IADD3 R4, P2, PT, R2, 0x20, RZ ;  /* 0x0000002002047810 */ /* 0x000fc60007f5e0ff */
[----:B------:R-:W-:Y:S01]  /*0440*/  FFMA R6, R5, R6, R8 ;  /* 0x0000000605067223 */ /* 0x000fe20000000008 */
[----:B------:R-:W-:Y:S02]  /*0450*/  IADD3.X R5, PT, PT, RZ, R3, RZ, P2, !PT ;  /* 0x00000003ff057210 */ /* 0x000fe400017fe4ff */
[----:B------:R-:W-:Y:S01]  /*0460*/  LEA R18, R17, R18, 0x3 ;  /* 0x0000001211127211 */ /* 0x000fe200078e18ff */
[----:B------:R-:W-:-:S04]  /*0470*/  FFMA R7, R7, R10, R6 ;  /* 0x0000000a07077223 */ /* 0x000fc80000000006 */
[----:B--2---:R-:W-:-:S04]  /*0480*/  FFMA R14, R14, R13, R7 ;  /* 0x0000000d0e0e7223 */ /* 0x004fc80000000007 */
[----:B------:R-:W-:Y:S01]  /*0490*/  FFMA R24, R9, R24, R14 ;  /* 0x0000001809187223 */ /* 0x000fe2000000000e */
[----:B------:R-:W-:Y:S06]  /*04a0*/  @P1 BRA `(.L_x_10) ;  /* 0xfffffffc005c1947 */ /* 0x000fec000383ffff */
.L_x_9:
[----:B------:R-:W-:Y:S05]  /*04b0*/  @!P0 BRA `(.L_x_8) ;  /* 0x0000000000fc8947 */ /* 0x000fea0003800000 */
[----:B------:R-:W-:Y:S02]  /*04c0*/  ISETP.GE.U32.AND P1, PT, R27, 0x4, PT ;  /* 0x000000041b00780c */ /* 0x000fe40003f26070 */
[----:B------:R-:W-:-:S04]  /*04d0*/  LOP3.LUT R14, R19, 0x3, RZ, 0xc0, !PT ;  /* 0x00000003130e7812 */ /* 0x000fc800078ec0ff */
[----:B------:R-:W-:-:S07]  /*04e0*/  ISETP.NE.AND P0, PT, R14, RZ, PT ;  /* 0x000000ff0e00720c */ /* 0x000fce0003f05270 */
[----:B------:R-:W-:Y:S06]  /*04f0*/  @!P1 BRA `(.L_x_11) ;  /* 0x00000000006c9947 */ /* 0x000fec0003800000 */
[----:B------:R-:W0:Y:S01]  /*0500*/  LDC.64 R4, c[0x0][0x398] ;  /* 0x0000e600ff047b82 */ /* 0x000e220000000a00 */
[----:B------:R-:W1:Y:S01]  /*0510*/  LDCU.64 UR6, c[0x0][0x390] ;  /* 0x00007200ff0677ac */ /* 0x000e620008000a00 */
[----:B------:R-:W-:Y:S01]  /*0520*/  IMAD R7, R21, R17, R0 ;  /* 0x0000001115077224 */ /* 0x000fe200078e0200 */
[CC--:B------:R-:W-:Y:S02]  /*0530*/  IADD3 R3, PT, PT, R20.reuse, R21.reuse, RZ ;  /* 0x0000001514037210 */ /* 0x0c0fe40007ffe0ff */
[----:B------:R-:W-:-:S03]  /*0540*/  IADD3 R8, P1, PT, R20, R21, RZ ;  /* 0x0000001514087210 */ /* 0x000fc60007f3e0ff */
[----:B------:R-:W2:Y:S01]  /*0550*/  LDC.64 R12, c[0x0][0x390] ;  /* 0x0000e400ff0c7b82 */ /* 0x000ea20000000a00 */
[----:B0-----:R-:W-:-:S04]  /*0560*/  IMAD.WIDE R4, R7, 0x4, R4 ;  /* 0x0000000407047825 */ /* 0x001fc800078e0204 */
[----:B------:R-:W-:Y:S02]  /*0570*/  IMAD.WIDE R6, R17, 0x4, R4 ;  /* 0x0000000411067825 */ /* 0x000fe400078e0204 */
[----:B------:R-:W3:Y:S02]  /*0580*/  LDG.E R4, desc[UR4][R4.64] ;  /* 0x0000000404047981 */ /* 0x000ee4000c1e1900 */
[----:B--2---:R-:W-:Y:S01]  /*0590*/  IMAD.WIDE.U32 R12, R3, 0x4, R12 ;  /* 0x00000004030c7825 */ /* 0x004fe200078e000c */
[----:B------:R-:W-:Y:S02]  /*05a0*/  IADD3.X R3, PT, PT, RZ, RZ, RZ, P1, !PT ;  /* 0x000000ffff037210 */ /* 0x000fe40000ffe4ff */
[----:B-1----:R-:W-:-:S03]  /*05b0*/  LEA R2, P1, R8, UR6, 0x2 ;  /* 0x0000000608027c11 */ /* 0x002fc6000f8210ff */
[----:B------:R-:W3:Y:S01]  /*05c0*/  LDG.E R13, desc[UR4][R12.64] ;  /* 0x000000040c0d7981 */ /* 0x000ee2000c1e1900 */
[----:B------:R-:W-:Y:S01]  /*05d0*/  LEA.HI.X R3, R8, UR7, R3, 0x2, P1 ;  /* 0x0000000708037c11 */ /* 0x000fe200088f1403 */
[C---:B------:R-:W-:Y:S02]  /*05e0*/  IMAD.WIDE R8, R17.reuse, 0x4, R6 ;  /* 0x0000000411087825 */ /* 0x040fe400078e0206 */
[----:B------:R-:W2:Y:S04]  /*05f0*/  LDG.E R6, desc[UR4][R6.64] ;  /* 0x0000000406067981 */ /* 0x000ea8000c1e1900 */
[----:B------:R-:W2:Y:S01]  /*0600*/  LDG.E R15, desc[UR4][R2.64+0x4] ;  /* 0x00000404020f7981 */ /* 0x000ea2000c1e1900 */
[----:B------:R-:W-:-:S03]  /*0610*/  IMAD.WIDE R10, R17, 0x4, R8 ;  /* 0x00000004110a7825 */ /* 0x000fc600078e0208 */
[----:B------:R-:W4:Y:S04]  /*0620*/  LDG.E R22, desc[UR4][R8.64] ;  /* 0x0000000408167981 */ /* 0x000f28000c1e1900 */
[----:B------:R-:W4:Y:S04]  /*0630*/  LDG.E R18, desc[UR4][R2.64+0x8] ;  /* 0x0000080402127981 */ /* 0x000f28000c1e1900 */
[----:B------:R-:W5:Y:S04]  /*0640*/  LDG.E R26, desc[UR4][R2.64+0xc] ;  /* 0x00000c04021a7981 */ /* 0x000f68000c1e1900 */
[----:B------:R-:W5:Y:S01]  /*0650*/  LDG.E R10, desc[UR4][R10.64] ;  /* 0x000000040a0a7981 */ /* 0x000f62000c1e1900 */
[----:B------:R-:W-:Y:S01]  /*0660*/  IADD3 R21, PT, PT, R21, 0x4, RZ ;  /* 0x0000000415157810 */ /* 0x000fe20007ffe0ff */
[----:B---3--:R-:W-:-:S04]  /*0670*/  FFMA R24, R13, R4, R24 ;  /* 0x000000040d187223 */ /* 0x008fc80000000018 */
[----:B--2---:R-:W-:-:S04]  /*0680*/  FFMA R15, R15, R6, R24 ;  /* 0x000000060f0f7223 */ /* 0x004fc80000000018 */
[----:B----4-:R-:W-:-:S04]  /*0690*/  FFMA R15, R18, R22, R15 ;  /* 0x00000016120f7223 */ /* 0x010fc8000000000f */
[----:B-----5:R-:W-:-:S07]  /*06a0*/  FFMA R24, R26, R10, R15 ;  /* 0x0000000a1a187223 */ /* 0x020fce000000000f */
.L_x_11:
[----:B------:R-:W-:Y:S05]  /*06b0*/  @!P0 BRA `(.L_x_8) ;  /* 0x00000000007c8947 */ /* 0x000fea0003800000 */
[----:B------:R-:W-:Y:S01]  /*06c0*/  ISETP.NE.AND P1, PT, R14, 0x1, PT ;  /* 0x000000010e00780c */ /* 0x000fe20003f25270 */
[----:B------:R-:W0:Y:S01]  /*06d0*/  LDC.64 R10, c[0x0][0x390] ;  /* 0x0000e400ff0a7b82 */ /* 0x000e220000000a00 */
[----:B------:R-:W-:-:S04]  /*06e0*/  LOP3.LUT R19, R19, 0x1, RZ, 0xc0, !PT ;  /* 0x0000000113137812 */ /* 0x000fc800078ec0ff */
[----:B------:R-:W-:-:S03]  /*06f0*/  ISETP.NE.U32.AND P0, PT, R19, 0x1, PT ;  /* 0x000000011300780c */ /* 0x000fc60003f05070 */
[----:B------:R-:W1:Y:S04]  /*0700*/  LDC.64 R8, c[0x0][0x398] ;  /* 0x0000e600ff087b82 */ /* 0x000e680000000a00 */
[CC--:B------:R-:W-:Y:S02]  /*0710*/  @P1 IADD3 R13, PT, PT, R20.reuse, R21.reuse, RZ ;  /* 0x00000015140d1210 */ /* 0x0c0fe40007ffe0ff */
[----:B------:R-:W-:Y:S02]  /*0720*/  @P1 IADD3 R12, P2, PT, R20, R21, RZ ;  /* 0x00000015140c1210 */ /* 0x000fe40007f5e0ff */
[----:B------:R-:W2:Y:S02]  /*0730*/  @P1 LDC.64 R2, c[0x0][0x390] ;  /* 0x0000e400ff021b82 */ /* 0x000ea40000000a00 */
[----:B------:R-:W-:-:S06]  /*0740*/  @P1 IADD3.X R14, PT, PT, RZ, RZ, RZ, P2, !PT ;  /* 0x000000ffff0e1210 */ /* 0x000fcc00017fe4ff */
[----:B------:R-:W3:Y:S01]  /*0750*/  LDC.64 R4, c[0x0][0x390] ;  /* 0x0000e400ff047b82 */ /* 0x000ee20000000a00 */
[----:B0-----:R-:W-:-:S04]  /*0760*/  @P1 IMAD.WIDE.U32 R10, R13, 0x4, R10 ;  /* 0x000000040d0a1825 */ /* 0x001fc800078e000a */
[C---:B------:R-:W-:Y:S01]  /*0770*/  @P1 IMAD R13, R21.reuse, R17, R0 ;  /* 0x00000011150d1224 */ /* 0x040fe200078e0200 */
[----:B------:R-:W-:Y:S01]  /*0780*/  @P1 IADD3 R21, PT, PT, R21, 0x2, RZ ;  /* 0x0000000215151810 */ /* 0x000fe20007ffe0ff */
[----:B------:R-:W4:Y:S01]  /*0790*/  @P1 LDG.E R11, desc[UR4][R10.64] ;  /* 0x000000040a0b1981 */ /* 0x000f22000c1e1900 */
[----:B------:R-:W0:Y:S01]  /*07a0*/  LDC.64 R6, c[0x0][0x398] ;  /* 0x0000e600ff067b82 */ /* 0x000e220000000a00 */
[----:B-1----:R-:W-:Y:S01]  /*07b0*/  @P1 IMAD.WIDE R8, R13, 0x4, R8 ;  /* 0x000000040d081825 */ /* 0x002fe200078e0208 */
[----:B------:R-:W-:Y:S02]  /*07c0*/  @!P0 IADD3 R15, PT, PT, R20, R21, RZ ;  /* 0x00000015140f8210 */ /* 0x000fe40007ffe0ff */
[----:B--2---:R-:W-:Y:S01]  /*07d0*/  @P1 LEA R2, P2, R12, R2, 0x2 ;  /* 0x000000020c021211 */ /* 0x004fe200078410ff */
[----:B------:R-:W-:-:S03]  /*07e0*/  @!P0 IMAD R21, R21, R17, R0 ;  /* 0x0000001115158224 */ /* 0x000fc600078e0200 */
[----:B------:R-:W-:Y:S01]  /*07f0*/  @P1 LEA.HI.X R3, R12, R3, R14, 0x2, P2 ;  /* 0x000000030c031211 */ /* 0x000fe200010f140e */
[----:B------:R-:W-:Y:S01]  /*0800*/  @P1 IMAD.WIDE R12, R17, 0x4, R8 ;  /* 0x00000004110c1825 */ /* 0x000fe200078e0208 */
[----:B------:R-:W4:Y:S03]  /*0810*/  @P1 LDG.E R14, desc[UR4][R8.64] ;  /* 0x00000004080e1981 */ /* 0x000f26000c1e1900 */
[----:B---3--:R-:W-:Y:S01]  /*0820*/  @!P0 IMAD.WIDE.U32 R4, R15, 0x4, R4 ;  /* 0x000000040f048825 */ /* 0x008fe200078e0004 */
[----:B------:R-:W2:Y:S04]  /*0830*/  @P1 LDG.E R2, desc[UR4][R2.64+0x4] ;  /* 0x0000040402021981 */ /* 0x000ea8000c1e1900 */
[----:B------:R-:W2:Y:S01]  /*0840*/  @P1 LDG.E R12, desc[UR4][R12.64] ;  /* 0x000000040c0c1981 */ /* 0x000ea2000c1e1900 */
[----:B0-----:R-:W-:-:S03]  /*0850*/  @!P0 IMAD.WIDE R6, R21, 0x4, R6 ;  /* 0x0000000415068825 */ /* 0x001fc600078e0206 */
[----:B------:R-:W3:Y:S04]  /*0860*/  @!P0 LDG.E R5, desc[UR4][R4.64] ;  /* 0x0000000404058981 */ /* 0x000ee8000c1e1900 */
[----:B------:R-:W3:Y:S01]  /*0870*/  @!P0 LDG.E R6, desc[UR4][R6.64] ;  /* 0x0000000406068981 */ /* 0x000ee2000c1e1900 */
[----:B----4-:R-:W-:-:S04]  /*0880*/  @P1 FFMA R11, R11, R14, R24 ;  /* 0x0000000e0b0b1223 */ /* 0x010fc80000000018 */
[----:B--2---:R-:W-:-:S04]  /*0890*/  @P1 FFMA R24, R2, R12, R11 ;  /* 0x0000000c02181223 */ /* 0x004fc8000000000b */
[----:B---3--:R-:W-:-:S07]  /*08a0*/  @!P0 FFMA R24, R5, R6, R24 ;  /* 0x0000000605188223 */ /* 0x008fce0000000018 */
.L_x_8:
[----:B------:R-:W0:Y:S01]  /*08b0*/  LDC.64 R2, c[0x0][0x3a0] ;  /* 0x0000e800ff027b82 */ /* 0x000e220000000a00 */
[----:B------:R-:W-:-:S04]  /*08c0*/  IMAD R17, R16, R17, R0 ;  /* 0x0000001110117224 */ /* 0x000fc800078e0200 */
[----:B0-----:R-:W-:-:S05]  /*08d0*/  IMAD.WIDE R2, R17, 0x4, R2 ;  /* 0x0000000411027825 */ /* 0x001fca00078e0202 */
[----:B------:R-:W-:Y:S01]  /*08e0*/  STG.E desc[UR4][R2.64], R24 ;  /* 0x0000001802007986 */ /* 0x000fe2000c101904 */
[----:B------:R-:W-:Y:S05]  /*08f0*/  EXIT ;  /* 0x000000000000794d */ /* 0x000fea0003800000 */
.L_x_12:
        /* <DEDUP_REMOVED lines=16> */
.L_x_14:


//--------------------- .nv.shared._Z21matrixMulKernel_tilediiiPKfS0_Pfjj --------------------------
	.section	.nv.shared._Z21matrixMulKernel_tilediiiPKfS0_Pfjj,"aw",@nobits
	.sectionflags	@""
	.align	16
	.zero		1024


//--------------------- .nv.shared.reserved.0     --------------------------
	.section	.nv.shared.reserved.0,"aw",@nobits
	.weak		__nv_reservedSMEM_offset_0_alias
	.size		__nv_reservedSMEM_offset_0_alias, 0, 64
	.other		__nv_reservedSMEM_offset_0_alias,@"STO_CUDA_RESERVED_SHARED STV_DEFAULT"
__nv_reservedSMEM_offset_0_alias:
	.zero		0
	.zero		64


//--------------------- .nv.shared._Z31matrixMulKernel_1thread1elementiiiPKfS0_Pf --------------------------
	.section	.nv.shared._Z31matrixMulKernel_1thread1elementiiiPKfS0_Pf,"aw",@nobits
	.sectionflags	@""
	.align	16
	.zero		1024


//--------------------- .nv.constant0._Z21matrixMulKernel_tilediiiPKfS0_Pfjj --------------------------
	.section	.nv.constant0._Z21matrixMulKernel_tilediiiPKfS0_Pfjj,"a",@progbits
	.sectionflags	@""
	.align	4
.nv.constant0._Z21matrixMulKernel_tilediiiPKfS0_Pfjj:
	.zero		944


//--------------------- .nv.constant0._Z31matrixMulKernel_1thread1elementiiiPKfS0_Pf --------------------------
	.section	.nv.constant0._Z31matrixMulKernel_1thread1elementiiiPKfS0_Pf,"a",@progbits
	.sectionflags	@""
	.align	4
.nv.constant0._Z31matrixMulKernel_1thread1elementiiiPKfS0_Pf:
	.zero		936


//--------------------- SYMBOLS --------------------------

	.type		.nv.reservedSmem.offset0,@object
	.size		.nv.reservedSmem.offset0,0x4
	.type		.nv.reservedSmem.cap,@object
	.size		.nv.reservedSmem.cap,0x4
